//
// Generated by NVIDIA NVVM Compiler
//
// Compiler Build ID: CL-36424714
// Cuda compilation tools, release 13.0, V13.0.88
// Based on NVVM 20.0.0
//

.version 9.0
.target sm_100
.address_size 64

	// .globl	_Z23to_tensor_u8_f32_kernelPKhiiffPf

.visible .entry _Z23to_tensor_u8_f32_kernelPKhiiffPf(
	.param .u64 .ptr .align 1 _Z23to_tensor_u8_f32_kernelPKhiiffPf_param_0,
	.param .u32 _Z23to_tensor_u8_f32_kernelPKhiiffPf_param_1,
	.param .u32 _Z23to_tensor_u8_f32_kernelPKhiiffPf_param_2,
	.param .f32 _Z23to_tensor_u8_f32_kernelPKhiiffPf_param_3,
	.param .f32 _Z23to_tensor_u8_f32_kernelPKhiiffPf_param_4,
	.param .u64 .ptr .align 1 _Z23to_tensor_u8_f32_kernelPKhiiffPf_param_5
)
{
	.reg .pred 	%p<4>;
	.reg .b16 	%rs<2>;
	.reg .b32 	%r<14>;
	.reg .b32 	%f<6>;
	.reg .b64 	%rd<9>;

	ld.param.u64 	%rd1, [_Z23to_tensor_u8_f32_kernelPKhiiffPf_param_0];
	ld.param.u32 	%r3, [_Z23to_tensor_u8_f32_kernelPKhiiffPf_param_1];
	ld.param.u32 	%r4, [_Z23to_tensor_u8_f32_kernelPKhiiffPf_param_2];
	ld.param.f32 	%f1, [_Z23to_tensor_u8_f32_kernelPKhiiffPf_param_3];
	ld.param.f32 	%f2, [_Z23to_tensor_u8_f32_kernelPKhiiffPf_param_4];
	ld.param.u64 	%rd2, [_Z23to_tensor_u8_f32_kernelPKhiiffPf_param_5];
	mov.u32 	%r6, %ntid.x;
	mov.u32 	%r7, %ctaid.x;
	mov.u32 	%r8, %tid.x;
	mad.lo.s32 	%r1, %r6, %r7, %r8;
	mov.u32 	%r9, %ntid.y;
	mov.u32 	%r10, %ctaid.y;
	mov.u32 	%r11, %tid.y;
	mad.lo.s32 	%r12, %r9, %r10, %r11;
	setp.ge.u32 	%p1, %r1, %r3;
	setp.ge.u32 	%p2, %r12, %r4;
	or.pred  	%p3, %p1, %p2;
	@%p3 bra 	$L__BB0_2;
	cvta.to.global.u64 	%rd3, %rd1;
	cvta.to.global.u64 	%rd4, %rd2;
	mad.lo.s32 	%r13, %r3, %r12, %r1;
	cvt.u64.u32 	%rd5, %r13;
	add.s64 	%rd6, %rd3, %rd5;
	ld.global.u8 	%rs1, [%rd6];
	cvt.rn.f32.u16 	%f3, %rs1;
	div.rn.f32 	%f4, %f1, %f2;
	sub.f32 	%f5, %f3, %f4;
	mul.wide.u32 	%rd7, %r13, 4;
	add.s64 	%rd8, %rd4, %rd7;
	st.global.f32 	[%rd8], %f5;
$L__BB0_2:
	ret;

}
	// .globl	_Z23to_tensor_u8_f64_kernelPKhiiddPd
.visible .entry _Z23to_tensor_u8_f64_kernelPKhiiddPd(
	.param .u64 .ptr .align 1 _Z23to_tensor_u8_f64_kernelPKhiiddPd_param_0,
	.param .u32 _Z23to_tensor_u8_f64_kernelPKhiiddPd_param_1,
	.param .u32 _Z23to_tensor_u8_f64_kernelPKhiiddPd_param_2,
	.param .f64 _Z23to_tensor_u8_f64_kernelPKhiiddPd_param_3,
	.param .f64 _Z23to_tensor_u8_f64_kernelPKhiiddPd_param_4,
	.param .u64 .ptr .align 1 _Z23to_tensor_u8_f64_kernelPKhiiddPd_param_5
)
{
	.reg .pred 	%p<4>;
	.reg .b16 	%rs<2>;
	.reg .b32 	%r<14>;
	.reg .b64 	%rd<9>;
	.reg .b64 	%fd<6>;

	ld.param.u64 	%rd1, [_Z23to_tensor_u8_f64_kernelPKhiiddPd_param_0];
	ld.param.u32 	%r3, [_Z23to_tensor_u8_f64_kernelPKhiiddPd_param_1];
	ld.param.u32 	%r4, [_Z23to_tensor_u8_f64_kernelPKhiiddPd_param_2];
	ld.param.f64 	%fd1, [_Z23to_tensor_u8_f64_kernelPKhiiddPd_param_3];
	ld.param.f64 	%fd2, [_Z23to_tensor_u8_f64_kernelPKhiiddPd_param_4];
	ld.param.u64 	%rd2, [_Z23to_tensor_u8_f64_kernelPKhiiddPd_param_5];
	mov.u32 	%r6, %ntid.x;
	mov.u32 	%r7, %ctaid.x;
	mov.u32 	%r8, %tid.x;
	mad.lo.s32 	%r1, %r6, %r7, %r8;
	mov.u32 	%r9, %ntid.y;
	mov.u32 	%r10, %ctaid.y;
	mov.u32 	%r11, %tid.y;
	mad.lo.s32 	%r12, %r9, %r10, %r11;
	setp.ge.u32 	%p1, %r1, %r3;
	setp.ge.u32 	%p2, %r12, %r4;
	or.pred  	%p3, %p1, %p2;
	@%p3 bra 	$L__BB1_2;
	cvta.to.global.u64 	%rd3, %rd1;
	cvta.to.global.u64 	%rd4, %rd2;
	mad.lo.s32 	%r13, %r3, %r12, %r1;
	cvt.u64.u32 	%rd5, %r13;
	add.s64 	%rd6, %rd3, %rd5;
	ld.global.u8 	%rs1, [%rd6];
	cvt.rn.f64.u16 	%fd3, %rs1;
	div.rn.f64 	%fd4, %fd1, %fd2;
	sub.f64 	%fd5, %fd3, %fd4;
	mul.wide.u32 	%rd7, %r13, 8;
	add.s64 	%rd8, %rd4, %rd7;
	st.global.f64 	[%rd8], %fd5;
$L__BB1_2:
	ret;

}
	// .globl	_Z24to_tensor_u16_f32_kernelPKtiiffPf
.visible .entry _Z24to_tensor_u16_f32_kernelPKtiiffPf(
	.param .u64 .ptr .align 1 _Z24to_tensor_u16_f32_kernelPKtiiffPf_param_0,
	.param .u32 _Z24to_tensor_u16_f32_kernelPKtiiffPf_param_1,
	.param .u32 _Z24to_tensor_u16_f32_kernelPKtiiffPf_param_2,
	.param .f32 _Z24to_tensor_u16_f32_kernelPKtiiffPf_param_3,
	.param .f32 _Z24to_tensor_u16_f32_kernelPKtiiffPf_param_4,
	.param .u64 .ptr .align 1 _Z24to_tensor_u16_f32_kernelPKtiiffPf_param_5
)
{
	.reg .pred 	%p<4>;
	.reg .b16 	%rs<2>;
	.reg .b32 	%r<14>;
	.reg .b32 	%f<6>;
	.reg .b64 	%rd<9>;

	ld.param.u64 	%rd1, [_Z24to_tensor_u16_f32_kernelPKtiiffPf_param_0];
	ld.param.u32 	%r3, [_Z24to_tensor_u16_f32_kernelPKtiiffPf_param_1];
	ld.param.u32 	%r4, [_Z24to_tensor_u16_f32_kernelPKtiiffPf_param_2];
	ld.param.f32 	%f1, [_Z24to_tensor_u16_f32_kernelPKtiiffPf_param_3];
	ld.param.f32 	%f2, [_Z24to_tensor_u16_f32_kernelPKtiiffPf_param_4];
	ld.param.u64 	%rd2, [_Z24to_tensor_u16_f32_kernelPKtiiffPf_param_5];
	mov.u32 	%r6, %ntid.x;
	mov.u32 	%r7, %ctaid.x;
	mov.u32 	%r8, %tid.x;
	mad.lo.s32 	%r1, %r6, %r7, %r8;
	mov.u32 	%r9, %ntid.y;
	mov.u32 	%r10, %ctaid.y;
	mov.u32 	%r11, %tid.y;
	mad.lo.s32 	%r12, %r9, %r10, %r11;
	setp.ge.u32 	%p1, %r1, %r3;
	setp.ge.u32 	%p2, %r12, %r4;
	or.pred  	%p3, %p1, %p2;
	@%p3 bra 	$L__BB2_2;
	cvta.to.global.u64 	%rd3, %rd1;
	cvta.to.global.u64 	%rd4, %rd2;
	mad.lo.s32 	%r13, %r3, %r12, %r1;
	mul.wide.u32 	%rd5, %r13, 2;
	add.s64 	%rd6, %rd3, %rd5;
	ld.global.u16 	%rs1, [%rd6];
	cvt.rn.f32.u16 	%f3, %rs1;
	div.rn.f32 	%f4, %f1, %f2;
	sub.f32 	%f5, %f3, %f4;
	mul.wide.u32 	%rd7, %r13, 4;
	add.s64 	%rd8, %rd4, %rd7;
	st.global.f32 	[%rd8], %f5;
$L__BB2_2:
	ret;

}
	// .globl	_Z24to_tensor_u16_f64_kernelPKtiiddPd
.visible .entry _Z24to_tensor_u16_f64_kernelPKtiiddPd(
	.param .u64 .ptr .align 1 _Z24to_tensor_u16_f64_kernelPKtiiddPd_param_0,
	.param .u32 _Z24to_tensor_u16_f64_kernelPKtiiddPd_param_1,
	.param .u32 _Z24to_tensor_u16_f64_kernelPKtiiddPd_param_2,
	.param .f64 _Z24to_tensor_u16_f64_kernelPKtiiddPd_param_3,
	.param .f64 _Z24to_tensor_u16_f64_kernelPKtiiddPd_param_4,
	.param .u64 .ptr .align 1 _Z24to_tensor_u16_f64_kernelPKtiiddPd_param_5
)
{
	.reg .pred 	%p<4>;
	.reg .b16 	%rs<2>;
	.reg .b32 	%r<14>;
	.reg .b64 	%rd<9>;
	.reg .b64 	%fd<6>;

	ld.param.u64 	%rd1, [_Z24to_tensor_u16_f64_kernelPKtiiddPd_param_0];
	ld.param.u32 	%r3, [_Z24to_tensor_u16_f64_kernelPKtiiddPd_param_1];
	ld.param.u32 	%r4, [_Z24to_tensor_u16_f64_kernelPKtiiddPd_param_2];
	ld.param.f64 	%fd1, [_Z24to_tensor_u16_f64_kernelPKtiiddPd_param_3];
	ld.param.f64 	%fd2, [_Z24to_tensor_u16_f64_kernelPKtiiddPd_param_4];
	ld.param.u64 	%rd2, [_Z24to_tensor_u16_f64_kernelPKtiiddPd_param_5];
	mov.u32 	%r6, %ntid.x;
	mov.u32 	%r7, %ctaid.x;
	mov.u32 	%r8, %tid.x;
	mad.lo.s32 	%r1, %r6, %r7, %r8;
	mov.u32 	%r9, %ntid.y;
	mov.u32 	%r10, %ctaid.y;
	mov.u32 	%r11, %tid.y;
	mad.lo.s32 	%r12, %r9, %r10, %r11;
	setp.ge.u32 	%p1, %r1, %r3;
	setp.ge.u32 	%p2, %r12, %r4;
	or.pred  	%p3, %p1, %p2;
	@%p3 bra 	$L__BB3_2;
	cvta.to.global.u64 	%rd3, %rd1;
	cvta.to.global.u64 	%rd4, %rd2;
	mad.lo.s32 	%r13, %r3, %r12, %r1;
	mul.wide.u32 	%rd5, %r13, 2;
	add.s64 	%rd6, %rd3, %rd5;
	ld.global.u16 	%rs1, [%rd6];
	cvt.rn.f64.u16 	%fd3, %rs1;
	div.rn.f64 	%fd4, %fd1, %fd2;
	sub.f64 	%fd5, %fd3, %fd4;
	mul.wide.u32 	%rd7, %r13, 8;
	add.s64 	%rd8, %rd4, %rd7;
	st.global.f64 	[%rd8], %fd5;
$L__BB3_2:
	ret;

}
	// .globl	_Z24to_tensor_f32_f32_kernelPKfiiffPf
.visible .entry _Z24to_tensor_f32_f32_kernelPKfiiffPf(
	.param .u64 .ptr .align 1 _Z24to_tensor_f32_f32_kernelPKfiiffPf_param_0,
	.param .u32 _Z24to_tensor_f32_f32_kernelPKfiiffPf_param_1,
	.param .u32 _Z24to_tensor_f32_f32_kernelPKfiiffPf_param_2,
	.param .f32 _Z24to_tensor_f32_f32_kernelPKfiiffPf_param_3,
	.param .f32 _Z24to_tensor_f32_f32_kernelPKfiiffPf_param_4,
	.param .u64 .ptr .align 1 _Z24to_tensor_f32_f32_kernelPKfiiffPf_param_5
)
{
	.reg .pred 	%p<4>;
	.reg .b32 	%r<14>;
	.reg .b32 	%f<6>;
	.reg .b64 	%rd<8>;

	ld.param.u64 	%rd1, [_Z24to_tensor_f32_f32_kernelPKfiiffPf_param_0];
	ld.param.u32 	%r3, [_Z24to_tensor_f32_f32_kernelPKfiiffPf_param_1];
	ld.param.u32 	%r4, [_Z24to_tensor_f32_f32_kernelPKfiiffPf_param_2];
	ld.param.f32 	%f1, [_Z24to_tensor_f32_f32_kernelPKfiiffPf_param_3];
	ld.param.f32 	%f2, [_Z24to_tensor_f32_f32_kernelPKfiiffPf_param_4];
	ld.param.u64 	%rd2, [_Z24to_tensor_f32_f32_kernelPKfiiffPf_param_5];
	mov.u32 	%r6, %ntid.x;
	mov.u32 	%r7, %ctaid.x;
	mov.u32 	%r8, %tid.x;
	mad.lo.s32 	%r1, %r6, %r7, %r8;
	mov.u32 	%r9, %ntid.y;
	mov.u32 	%r10, %ctaid.y;
	mov.u32 	%r11, %tid.y;
	mad.lo.s32 	%r12, %r9, %r10, %r11;
	setp.ge.u32 	%p1, %r1, %r3;
	setp.ge.u32 	%p2, %r12, %r4;
	or.pred  	%p3, %p1, %p2;
	@%p3 bra 	$L__BB4_2;
	cvta.to.global.u64 	%rd3, %rd1;
	cvta.to.global.u64 	%rd4, %rd2;
	mad.lo.s32 	%r13, %r3, %r12, %r1;
	mul.wide.u32 	%rd5, %r13, 4;
	add.s64 	%rd6, %rd3, %rd5;
	ld.global.f32 	%f3, [%rd6];
	div.rn.f32 	%f4, %f1, %f2;
	sub.f32 	%f5, %f3, %f4;
	add.s64 	%rd7, %rd4, %rd5;
	st.global.f32 	[%rd7], %f5;
$L__BB4_2:
	ret;

}
	// .globl	_Z24to_tensor_f32_f64_kernelPKfiiddPd
.visible .entry _Z24to_tensor_f32_f64_kernelPKfiiddPd(
	.param .u64 .ptr .align 1 _Z24to_tensor_f32_f64_kernelPKfiiddPd_param_0,
	.param .u32 _Z24to_tensor_f32_f64_kernelPKfiiddPd_param_1,
	.param .u32 _Z24to_tensor_f32_f64_kernelPKfiiddPd_param_2,
	.param .f64 _Z24to_tensor_f32_f64_kernelPKfiiddPd_param_3,
	.param .f64 _Z24to_tensor_f32_f64_kernelPKfiiddPd_param_4,
	.param .u64 .ptr .align 1 _Z24to_tensor_f32_f64_kernelPKfiiddPd_param_5
)
{
	.reg .pred 	%p<4>;
	.reg .b32 	%r<14>;
	.reg .b32 	%f<2>;
	.reg .b64 	%rd<9>;
	.reg .b64 	%fd<6>;

	ld.param.u64 	%rd1, [_Z24to_tensor_f32_f64_kernelPKfiiddPd_param_0];
	ld.param.u32 	%r3, [_Z24to_tensor_f32_f64_kernelPKfiiddPd_param_1];
	ld.param.u32 	%r4, [_Z24to_tensor_f32_f64_kernelPKfiiddPd_param_2];
	ld.param.f64 	%fd1, [_Z24to_tensor_f32_f64_kernelPKfiiddPd_param_3];
	ld.param.f64 	%fd2, [_Z24to_tensor_f32_f64_kernelPKfiiddPd_param_4];
	ld.param.u64 	%rd2, [_Z24to_tensor_f32_f64_kernelPKfiiddPd_param_5];
	mov.u32 	%r6, %ntid.x;
	mov.u32 	%r7, %ctaid.x;
	mov.u32 	%r8, %tid.x;
	mad.lo.s32 	%r1, %r6, %r7, %r8;
	mov.u32 	%r9, %ntid.y;
	mov.u32 	%r10, %ctaid.y;
	mov.u32 	%r11, %tid.y;
	mad.lo.s32 	%r12, %r9, %r10, %r11;
	setp.ge.u32 	%p1, %r1, %r3;
	setp.ge.u32 	%p2, %r12, %r4;
	or.pred  	%p3, %p1, %p2;
	@%p3 bra 	$L__BB5_2;
	cvta.to.global.u64 	%rd3, %rd1;
	cvta.to.global.u64 	%rd4, %rd2;
	mad.lo.s32 	%r13, %r3, %r12, %r1;
	mul.wide.u32 	%rd5, %r13, 4;
	add.s64 	%rd6, %rd3, %rd5;
	ld.global.f32 	%f1, [%rd6];
	cvt.f64.f32 	%fd3, %f1;
	div.rn.f64 	%fd4, %fd1, %fd2;
	sub.f64 	%fd5, %fd3, %fd4;
	mul.wide.u32 	%rd7, %r13, 8;
	add.s64 	%rd8, %rd4, %rd7;
	st.global.f64 	[%rd8], %fd5;
$L__BB5_2:
	ret;

}


// ===== COMPILED SASS (sm_100) =====

	.target	sm_100

	.elftype	@"ET_EXEC"


//--------------------- .note.nv.tkinfo           --------------------------
	.section	.note.nv.tkinfo,"",@"SHT_NOTE"
	.sectionflags	@"SHF_NOTE_NV_TKINFO"
	.tkinfo
        /*0018*/ 	.word	0x00000002
        /*0030*/ 	.string	""
        /*0030*/ 	.string	"ptxas"
        /*0030*/ 	.string	"Cuda compilation tools, release 13.0, V13.0.88"
        /*0030*/ 	.string	"Build cuda_13.0.r13.0/compiler.36424714_0"
        /*0030*/ 	.string	"-arch sm_100 -m 64 "



//--------------------- .note.nv.cuinfo           --------------------------
	.section	.note.nv.cuinfo,"",@"SHT_NOTE"
	.sectionflags	@"SHF_NOTE_NV_CUINFO"
        /*0018*/ 	.short	0x0002
        /*001a*/ 	.short	0x0064
        /*001c*/ 	.short	0x0082
	.zero		2


//--------------------- .nv.info                  --------------------------
	.section	.nv.info,"",@"SHT_CUDA_INFO"
	.align	4


	//----- nvinfo : EIATTR_REGCOUNT
	.align		4
        /*0000*/ 	.byte	0x04, 0x2f
        /*0002*/ 	.short	(.L_1 - .L_0)
	.align		4
.L_0:
        /*0004*/ 	.word	index@(_Z23to_tensor_u8_f32_kernelPKhiiffPf)
        /*0008*/ 	.word	0x0000000f


	//----- nvinfo : EIATTR_FRAME_SIZE
	.align		4
.L_1:
        /*000c*/ 	.byte	0x04, 0x11
        /*000e*/ 	.short	(.L_3 - .L_2)
	.align		4
.L_2:
        /*0010*/ 	.word	index@($__internal_5_$__cuda_sm3x_div_rn_noftz_f32_slowpath)
        /*0014*/ 	.word	0x00000000


	//----- nvinfo : EIATTR_FRAME_SIZE
	.align		4
.L_3:
        /*0018*/ 	.byte	0x04, 0x11
        /*001a*/ 	.short	(.L_5 - .L_4)
	.align		4
.L_4:
        /*001c*/ 	.word	index@(_Z23to_tensor_u8_f32_kernelPKhiiffPf)
        /*0020*/ 	.word	0x00000000


	//----- nvinfo : EIATTR_REGCOUNT
	.align		4
.L_5:
        /*0024*/ 	.byte	0x04, 0x2f
        /*0026*/ 	.short	(.L_7 - .L_6)
	.align		4
.L_6:
        /*0028*/ 	.word	index@(_Z23to_tensor_u8_f64_kernelPKhiiddPd)
        /*002c*/ 	.word	0x0000001c


	//----- nvinfo : EIATTR_FRAME_SIZE
	.align		4
.L_7:
        /*0030*/ 	.byte	0x04, 0x11
        /*0032*/ 	.short	(.L_9 - .L_8)
	.align		4
.L_8:
        /*0034*/ 	.word	index@($__internal_4_$__cuda_sm20_div_rn_f64_full)
        /*0038*/ 	.word	0x00000000


	//----- nvinfo : EIATTR_FRAME_SIZE
	.align		4
.L_9:
        /*003c*/ 	.byte	0x04, 0x11
        /*003e*/ 	.short	(.L_11 - .L_10)
	.align		4
.L_10:
        /*0040*/ 	.word	index@(_Z23to_tensor_u8_f64_kernelPKhiiddPd)
        /*0044*/ 	.word	0x00000000


	//----- nvinfo : EIATTR_REGCOUNT
	.align		4
.L_11:
        /*0048*/ 	.byte	0x04, 0x2f
        /*004a*/ 	.short	(.L_13 - .L_12)
	.align		4
.L_12:
        /*004c*/ 	.word	index@(_Z24to_tensor_u16_f32_kernelPKtiiffPf)
        /*0050*/ 	.word	0x0000000f


	//----- nvinfo : EIATTR_FRAME_SIZE
	.align		4
.L_13:
        /*0054*/ 	.byte	0x04, 0x11
        /*0056*/ 	.short	(.L_15 - .L_14)
	.align		4
.L_14:
        /*0058*/ 	.word	index@($__internal_3_$__cuda_sm3x_div_rn_noftz_f32_slowpath)
        /*005c*/ 	.word	0x00000000


	//----- nvinfo : EIATTR_FRAME_SIZE
	.align		4
.L_15:
        /*0060*/ 	.byte	0x04, 0x11
        /*0062*/ 	.short	(.L_17 - .L_16)
	.align		4
.L_16:
        /*0064*/ 	.word	index@(_Z24to_tensor_u16_f32_kernelPKtiiffPf)
        /*0068*/ 	.word	0x00000000


	//----- nvinfo : EIATTR_REGCOUNT
	.align		4
.L_17:
        /*006c*/ 	.byte	0x04, 0x2f
        /*006e*/ 	.short	(.L_19 - .L_18)
	.align		4
.L_18:
        /*0070*/ 	.word	index@(_Z24to_tensor_u16_f64_kernelPKtiiddPd)
        /*0074*/ 	.word	0x0000001c


	//----- nvinfo : EIATTR_FRAME_SIZE
	.align		4
.L_19:
        /*0078*/ 	.byte	0x04, 0x11
        /*007a*/ 	.short	(.L_21 - .L_20)
	.align		4
.L_20:
        /*007c*/ 	.word	index@($__internal_2_$__cuda_sm20_div_rn_f64_full)
        /*0080*/ 	.word	0x00000000


	//----- nvinfo : EIATTR_FRAME_SIZE
	.align		4
.L_21:
        /*0084*/ 	.byte	0x04, 0x11
        /*0086*/ 	.short	(.L_23 - .L_22)
	.align		4
.L_22:
        /*0088*/ 	.word	index@(_Z24to_tensor_u16_f64_kernelPKtiiddPd)
        /*008c*/ 	.word	0x00000000


	//----- nvinfo : EIATTR_REGCOUNT
	.align		4
.L_23:
        /*0090*/ 	.byte	0x04, 0x2f
        /*0092*/ 	.short	(.L_25 - .L_24)
	.align		4
.L_24:
        /*0094*/ 	.word	index@(_Z24to_tensor_f32_f32_kernelPKfiiffPf)
        /*0098*/ 	.word	0x0000000f


	//----- nvinfo : EIATTR_FRAME_SIZE
	.align		4
.L_25:
        /*009c*/ 	.byte	0x04, 0x11
        /*009e*/ 	.short	(.L_27 - .L_26)
	.align		4
.L_26:
        /*00a0*/ 	.word	index@($__internal_1_$__cuda_sm3x_div_rn_noftz_f32_slowpath)
        /*00a4*/ 	.word	0x00000000


	//----- nvinfo : EIATTR_FRAME_SIZE
	.align		4
.L_27:
        /*00a8*/ 	.byte	0x04, 0x11
        /*00aa*/ 	.short	(.L_29 - .L_28)
	.align		4
.L_28:
        /*00ac*/ 	.word	index@(_Z24to_tensor_f32_f32_kernelPKfiiffPf)
        /*00b0*/ 	.word	0x00000000


	//----- nvinfo : EIATTR_REGCOUNT
	.align		4
.L_29:
        /*00b4*/ 	.byte	0x04, 0x2f
        /*00b6*/ 	.short	(.L_31 - .L_30)
	.align		4
.L_30:
        /*00b8*/ 	.word	index@(_Z24to_tensor_f32_f64_kernelPKfiiddPd)
        /*00bc*/ 	.word	0x0000001c


	//----- nvinfo : EIATTR_FRAME_SIZE
	.align		4
.L_31:
        /*00c0*/ 	.byte	0x04, 0x11
        /*00c2*/ 	.short	(.L_33 - .L_32)
	.align		4
.L_32:
        /*00c4*/ 	.word	index@($__internal_0_$__cuda_sm20_div_rn_f64_full)
        /*00c8*/ 	.word	0x00000000


	//----- nvinfo : EIATTR_FRAME_SIZE
	.align		4
.L_33:
        /*00cc*/ 	.byte	0x04, 0x11
        /*00ce*/ 	.short	(.L_35 - .L_34)
	.align		4
.L_34:
        /*00d0*/ 	.word	index@(_Z24to_tensor_f32_f64_kernelPKfiiddPd)
        /*00d4*/ 	.word	0x00000000


	//----- nvinfo : EIATTR_MIN_STACK_SIZE
	.align		4
.L_35:
        /*00d8*/ 	.byte	0x04, 0x12
        /*00da*/ 	.short	(.L_37 - .L_36)
	.align		4
.L_36:
        /*00dc*/ 	.word	index@(_Z24to_tensor_f32_f64_kernelPKfiiddPd)
        /*00e0*/ 	.word	0x00000000


	//----- nvinfo : EIATTR_MIN_STACK_SIZE
	.align		4
.L_37:
        /*00e4*/ 	.byte	0x04, 0x12
        /*00e6*/ 	.short	(.L_39 - .L_38)
	.align		4
.L_38:
        /*00e8*/ 	.word	index@(_Z24to_tensor_f32_f32_kernelPKfiiffPf)
        /*00ec*/ 	.word	0x00000000


	//----- nvinfo : EIATTR_MIN_STACK_SIZE
	.align		4
.L_39:
        /*00f0*/ 	.byte	0x04, 0x12
        /*00f2*/ 	.short	(.L_41 - .L_40)
	.align		4
.L_40:
        /*00f4*/ 	.word	index@(_Z24to_tensor_u16_f64_kernelPKtiiddPd)
        /*00f8*/ 	.word	0x00000000


	//----- nvinfo : EIATTR_MIN_STACK_SIZE
	.align		4
.L_41:
        /*00fc*/ 	.byte	0x04, 0x12
        /*00fe*/ 	.short	(.L_43 - .L_42)
	.align		4
.L_42:
        /*0100*/ 	.word	index@(_Z24to_tensor_u16_f32_kernelPKtiiffPf)
        /*0104*/ 	.word	0x00000000


	//----- nvinfo : EIATTR_MIN_STACK_SIZE
	.align		4
.L_43:
        /*0108*/ 	.byte	0x04, 0x12
        /*010a*/ 	.short	(.L_45 - .L_44)
	.align		4
.L_44:
        /*010c*/ 	.word	index@(_Z23to_tensor_u8_f64_kernelPKhiiddPd)
        /*0110*/ 	.word	0x00000000


	//----- nvinfo : EIATTR_MIN_STACK_SIZE
	.align		4
.L_45:
        /*0114*/ 	.byte	0x04, 0x12
        /*0116*/ 	.short	(.L_47 - .L_46)
	.align		4
.L_46:
        /*0118*/ 	.word	index@(_Z23to_tensor_u8_f32_kernelPKhiiffPf)
        /*011c*/ 	.word	0x00000000
.L_47:


//--------------------- .nv.compat                --------------------------
	.section	.nv.compat,"",@"SHT_CUDA_COMPAT_INFO"
	.align	4
        /*0000*/ 	.byte	0x02, 0x09, 0x00, 0x00, 0x02, 0x02, 0x01, 0x00, 0x02, 0x05, 0x05, 0x00, 0x03, 0x07, 0x01, 0x01
        /*0010*/ 	.byte	0x02, 0x03, 0x00, 0x00, 0x02, 0x06, 0x01, 0x00, 0x04, 0x0b, 0x08, 0x00, 0x01, 0x00, 0x00, 0x00
        /*0020*/ 	.byte	0x00, 0x00, 0x00, 0x00


//--------------------- .nv.info._Z24to_tensor_f32_f64_kernelPKfiiddPd --------------------------
	.section	.nv.info._Z24to_tensor_f32_f64_kernelPKfiiddPd,"",@"SHT_CUDA_INFO"
	.sectionflags	@""
	.align	4


	//----- nvinfo : EIATTR_CUDA_API_VERSION
	.align		4
        /*0000*/ 	.byte	0x04, 0x37
        /*0002*/ 	.short	(.L_49 - .L_48)
.L_48:
        /*0004*/ 	.word	0x00000082


	//----- nvinfo : EIATTR_KPARAM_INFO
	.align		4
.L_49:
        /*0008*/ 	.byte	0x04, 0x17
        /*000a*/ 	.short	(.L_51 - .L_50)
.L_50:
        /*000c*/ 	.word	0x00000000
        /*0010*/ 	.short	0x0005
        /*0012*/ 	.short	0x0020
        /*0014*/ 	.byte	0x00, 0xf5, 0x21, 0x00


	//----- nvinfo : EIATTR_KPARAM_INFO
	.align		4
.L_51:
        /*0018*/ 	.byte	0x04, 0x17
        /*001a*/ 	.short	(.L_53 - .L_52)
.L_52:
        /*001c*/ 	.word	0x00000000
        /*0020*/ 	.short	0x0004
        /*0022*/ 	.short	0x0018
        /*0024*/ 	.byte	0x00, 0xf0, 0x21, 0x00


	//----- nvinfo : EIATTR_KPARAM_INFO
	.align		4
.L_53:
        /*0028*/ 	.byte	0x04, 0x17
        /*002a*/ 	.short	(.L_55 - .L_54)
.L_54:
        /*002c*/ 	.word	0x00000000
        /*0030*/ 	.short	0x0003
        /*0032*/ 	.short	0x0010
        /*0034*/ 	.byte	0x00, 0xf0, 0x21, 0x00


	//----- nvinfo : EIATTR_KPARAM_INFO
	.align		4
.L_55:
        /*0038*/ 	.byte	0x04, 0x17
        /*003a*/ 	.short	(.L_57 - .L_56)
.L_56:
        /*003c*/ 	.word	0x00000000
        /*0040*/ 	.short	0x0002
        /*0042*/ 	.short	0x000c
        /*0044*/ 	.byte	0x00, 0xf0, 0x11, 0x00


	//----- nvinfo : EIATTR_KPARAM_INFO
	.align		4
.L_57:
        /*0048*/ 	.byte	0x04, 0x17
        /*004a*/ 	.short	(.L_59 - .L_58)
.L_58:
        /*004c*/ 	.word	0x00000000
        /*0050*/ 	.short	0x0001
        /*0052*/ 	.short	0x0008
        /*0054*/ 	.byte	0x00, 0xf0, 0x11, 0x00


	//----- nvinfo : EIATTR_KPARAM_INFO
	.align		4
.L_59:
        /*0058*/ 	.byte	0x04, 0x17
        /*005a*/ 	.short	(.L_61 - .L_60)
.L_60:
        /*005c*/ 	.word	0x00000000
        /*0060*/ 	.short	0x0000
        /*0062*/ 	.short	0x0000
        /*0064*/ 	.byte	0x00, 0xf5, 0x21, 0x00


	//----- nvinfo : EIATTR_SPARSE_MMA_MASK
	.align		4
.L_61:
        /*0068*/ 	.byte	0x03, 0x50
        /*006a*/ 	.short	0x0000


	//----- nvinfo : EIATTR_MAXREG_COUNT
	.align		4
        /*006c*/ 	.byte	0x03, 0x1b
        /*006e*/ 	.short	0x00ff


	//----- nvinfo : EIATTR_MERCURY_ISA_VERSION
	.align		4
        /*0070*/ 	.byte	0x03, 0x5f
        /*0072*/ 	.short	0x0101


	//----- nvinfo : EIATTR_VRC_CTA_INIT_COUNT
	.align		4
        /*0074*/ 	.byte	0x02, 0x4a
	.zero		1
	.zero		1


	//----- nvinfo : EIATTR_EXIT_INSTR_OFFSETS
	.align		4
        /*0078*/ 	.byte	0x04, 0x1c
        /*007a*/ 	.short	(.L_63 - .L_62)


	//   ....[0]....
.L_62:
        /*007c*/ 	.word	0x000000c0


	//   ....[1]....
        /*0080*/ 	.word	0x000002b0


	//----- nvinfo : EIATTR_CRS_STACK_SIZE
	.align		4
.L_63:
        /*0084*/ 	.byte	0x04, 0x1e
        /*0086*/ 	.short	(.L_65 - .L_64)
.L_64:
        /*0088*/ 	.word	0x00000000


	//----- nvinfo : EIATTR_CBANK_PARAM_SIZE
	.align		4
.L_65:
        /*008c*/ 	.byte	0x03, 0x19
        /*008e*/ 	.short	0x0028


	//----- nvinfo : EIATTR_PARAM_CBANK
	.align		4
        /*0090*/ 	.byte	0x04, 0x0a
        /*0092*/ 	.short	(.L_67 - .L_66)
	.align		4
.L_66:
        /*0094*/ 	.word	index@(.nv.constant0._Z24to_tensor_f32_f64_kernelPKfiiddPd)
        /*0098*/ 	.short	0x0380
        /*009a*/ 	.short	0x0028


	//----- nvinfo : EIATTR_SW_WAR
	.align		4
.L_67:
        /*009c*/ 	.byte	0x04, 0x36
        /*009e*/ 	.short	(.L_69 - .L_68)
.L_68:
        /*00a0*/ 	.word	0x00000008
.L_69:


//--------------------- .nv.info._Z24to_tensor_f32_f32_kernelPKfiiffPf --------------------------
	.section	.nv.info._Z24to_tensor_f32_f32_kernelPKfiiffPf,"",@"SHT_CUDA_INFO"
	.sectionflags	@""
	.align	4


	//----- nvinfo : EIATTR_CUDA_API_VERSION
	.align		4
        /*0000*/ 	.byte	0x04, 0x37
        /*0002*/ 	.short	(.L_71 - .L_70)
.L_70:
        /*0004*/ 	.word	0x00000082


	//----- nvinfo : EIATTR_KPARAM_INFO
	.align		4
.L_71:
        /*0008*/ 	.byte	0x04, 0x17
        /*000a*/ 	.short	(.L_73 - .L_72)
.L_72:
        /*000c*/ 	.word	0x00000000
        /*0010*/ 	.short	0x0005
        /*0012*/ 	.short	0x0018
        /*0014*/ 	.byte	0x00, 0xf5, 0x21, 0x00


	//----- nvinfo : EIATTR_KPARAM_INFO
	.align		4
.L_73:
        /*0018*/ 	.byte	0x04, 0x17
        /*001a*/ 	.short	(.L_75 - .L_74)
.L_74:
        /*001c*/ 	.word	0x00000000
        /*0020*/ 	.short	0x0004
        /*0022*/ 	.short	0x0014
        /*0024*/ 	.byte	0x00, 0xf0, 0x11, 0x00


	//----- nvinfo : EIATTR_KPARAM_INFO
	.align		4
.L_75:
        /*0028*/ 	.byte	0x04, 0x17
        /*002a*/ 	.short	(.L_77 - .L_76)
.L_76:
        /*002c*/ 	.word	0x00000000
        /*0030*/ 	.short	0x0003
        /*0032*/ 	.short	0x0010
        /*0034*/ 	.byte	0x00, 0xf0, 0x11, 0x00


	//----- nvinfo : EIATTR_KPARAM_INFO
	.align		4
.L_77:
        /*0038*/ 	.byte	0x04, 0x17
        /*003a*/ 	.short	(.L_79 - .L_78)
.L_78:
        /*003c*/ 	.word	0x00000000
        /*0040*/ 	.short	0x0002
        /*0042*/ 	.short	0x000c
        /*0044*/ 	.byte	0x00, 0xf0, 0x11, 0x00


	//----- nvinfo : EIATTR_KPARAM_INFO
	.align		4
.L_79:
        /*0048*/ 	.byte	0x04, 0x17
        /*004a*/ 	.short	(.L_81 - .L_80)
.L_80:
        /*004c*/ 	.word	0x00000000
        /*0050*/ 	.short	0x0001
        /*0052*/ 	.short	0x0008
        /*0054*/ 	.byte	0x00, 0xf0, 0x11, 0x00


	//----- nvinfo : EIATTR_KPARAM_INFO
	.align		4
.L_81:
        /*0058*/ 	.byte	0x04, 0x17
        /*005a*/ 	.short	(.L_83 - .L_82)
.L_82:
        /*005c*/ 	.word	0x00000000
        /*0060*/ 	.short	0x0000
        /*0062*/ 	.short	0x0000
        /*0064*/ 	.byte	0x00, 0xf5, 0x21, 0x00


	//----- nvinfo : EIATTR_SPARSE_MMA_MASK
	.align		4
.L_83:
        /*0068*/ 	.byte	0x03, 0x50
        /*006a*/ 	.short	0x0000


	//----- nvinfo : EIATTR_MAXREG_COUNT
	.align		4
        /*006c*/ 	.byte	0x03, 0x1b
        /*006e*/ 	.short	0x00ff


	//----- nvinfo : EIATTR_MERCURY_ISA_VERSION
	.align		4
        /*0070*/ 	.byte	0x03, 0x5f
        /*0072*/ 	.short	0x0101


	//----- nvinfo : EIATTR_VRC_CTA_INIT_COUNT
	.align		4
        /*0074*/ 	.byte	0x02, 0x4a
	.zero		1
	.zero		1


	//----- nvinfo : EIATTR_EXIT_INSTR_OFFSETS
	.align		4
        /*0078*/ 	.byte	0x04, 0x1c
        /*007a*/ 	.short	(.L_85 - .L_84)


	//   ....[0]....
.L_84:
        /*007c*/ 	.word	0x000000c0


	//   ....[1]....
        /*0080*/ 	.word	0x00000210


	//----- nvinfo : EIATTR_CRS_STACK_SIZE
	.align		4
.L_85:
        /*0084*/ 	.byte	0x04, 0x1e
        /*0086*/ 	.short	(.L_87 - .L_86)
.L_86:
        /*0088*/ 	.word	0x00000000


	//----- nvinfo : EIATTR_CBANK_PARAM_SIZE
	.align		4
.L_87:
        /*008c*/ 	.byte	0x03, 0x19
        /*008e*/ 	.short	0x0020


	//----- nvinfo : EIATTR_PARAM_CBANK
	.align		4
        /*0090*/ 	.byte	0x04, 0x0a
        /*0092*/ 	.short	(.L_89 - .L_88)
	.align		4
.L_88:
        /*0094*/ 	.word	index@(.nv.constant0._Z24to_tensor_f32_f32_kernelPKfiiffPf)
        /*0098*/ 	.short	0x0380
        /*009a*/ 	.short	0x0020


	//----- nvinfo : EIATTR_SW_WAR
	.align		4
.L_89:
        /*009c*/ 	.byte	0x04, 0x36
        /*009e*/ 	.short	(.L_91 - .L_90)
.L_90:
        /*00a0*/ 	.word	0x00000008
.L_91:


//--------------------- .nv.info._Z24to_tensor_u16_f64_kernelPKtiiddPd --------------------------
	.section	.nv.info._Z24to_tensor_u16_f64_kernelPKtiiddPd,"",@"SHT_CUDA_INFO"
	.sectionflags	@""
	.align	4


	//----- nvinfo : EIATTR_CUDA_API_VERSION
	.align		4
        /*0000*/ 	.byte	0x04, 0x37
        /*0002*/ 	.short	(.L_93 - .L_92)
.L_92:
        /*0004*/ 	.word	0x00000082


	//----- nvinfo : EIATTR_KPARAM_INFO
	.align		4
.L_93:
        /*0008*/ 	.byte	0x04, 0x17
        /*000a*/ 	.short	(.L_95 - .L_94)
.L_94:
        /*000c*/ 	.word	0x00000000
        /*0010*/ 	.short	0x0005
        /*0012*/ 	.short	0x0020
        /*0014*/ 	.byte	0x00, 0xf5, 0x21, 0x00


	//----- nvinfo : EIATTR_KPARAM_INFO
	.align		4
.L_95:
        /*0018*/ 	.byte	0x04, 0x17
        /*001a*/ 	.short	(.L_97 - .L_96)
.L_96:
        /*001c*/ 	.word	0x00000000
        /*0020*/ 	.short	0x0004
        /*0022*/ 	.short	0x0018
        /*0024*/ 	.byte	0x00, 0xf0, 0x21, 0x00


	//----- nvinfo : EIATTR_KPARAM_INFO
	.align		4
.L_97:
        /*0028*/ 	.byte	0x04, 0x17
        /*002a*/ 	.short	(.L_99 - .L_98)
.L_98:
        /*002c*/ 	.word	0x00000000
        /*0030*/ 	.short	0x0003
        /*0032*/ 	.short	0x0010
        /*0034*/ 	.byte	0x00, 0xf0, 0x21, 0x00


	//----- nvinfo : EIATTR_KPARAM_INFO
	.align		4
.L_99:
        /*0038*/ 	.byte	0x04, 0x17
        /*003a*/ 	.short	(.L_101 - .L_100)
.L_100:
        /*003c*/ 	.word	0x00000000
        /*0040*/ 	.short	0x0002
        /*0042*/ 	.short	0x000c
        /*0044*/ 	.byte	0x00, 0xf0, 0x11, 0x00


	//----- nvinfo : EIATTR_KPARAM_INFO
	.align		4
.L_101:
        /*0048*/ 	.byte	0x04, 0x17
        /*004a*/ 	.short	(.L_103 - .L_102)
.L_102:
        /*004c*/ 	.word	0x00000000
        /*0050*/ 	.short	0x0001
        /*0052*/ 	.short	0x0008
        /*0054*/ 	.byte	0x00, 0xf0, 0x11, 0x00


	//----- nvinfo : EIATTR_KPARAM_INFO
	.align		4
.L_103:
        /*0058*/ 	.byte	0x04, 0x17
        /*005a*/ 	.short	(.L_105 - .L_104)
.L_104:
        /*005c*/ 	.word	0x00000000
        /*0060*/ 	.short	0x0000
        /*0062*/ 	.short	0x0000
        /*0064*/ 	.byte	0x00, 0xf5, 0x21, 0x00


	//----- nvinfo : EIATTR_SPARSE_MMA_MASK
	.align		4
.L_105:
        /*0068*/ 	.byte	0x03, 0x50
        /*006a*/ 	.short	0x0000


	//----- nvinfo : EIATTR_MAXREG_COUNT
	.align		4
        /*006c*/ 	.byte	0x03, 0x1b
        /*006e*/ 	.short	0x00ff


	//----- nvinfo : EIATTR_MERCURY_ISA_VERSION
	.align		4
        /*0070*/ 	.byte	0x03, 0x5f
        /*0072*/ 	.short	0x0101


	//----- nvinfo : EIATTR_VRC_CTA_INIT_COUNT
	.align		4
        /*0074*/ 	.byte	0x02, 0x4a
	.zero		1
	.zero		1


	//----- nvinfo : EIATTR_EXIT_INSTR_OFFSETS
	.align		4
        /*0078*/ 	.byte	0x04, 0x1c
        /*007a*/ 	.short	(.L_107 - .L_106)


	//   ....[0]....
.L_106:
        /*007c*/ 	.word	0x000000c0


	//   ....[1]....
        /*0080*/ 	.word	0x000002b0


	//----- nvinfo : EIATTR_CRS_STACK_SIZE
	.align		4
.L_107:
        /*0084*/ 	.byte	0x04, 0x1e
        /*0086*/ 	.short	(.L_109 - .L_108)
.L_108:
        /*0088*/ 	.word	0x00000000


	//----- nvinfo : EIATTR_CBANK_PARAM_SIZE
	.align		4
.L_109:
        /*008c*/ 	.byte	0x03, 0x19
        /*008e*/ 	.short	0x0028


	//----- nvinfo : EIATTR_PARAM_CBANK
	.align		4
        /*0090*/ 	.byte	0x04, 0x0a
        /*0092*/ 	.short	(.L_111 - .L_110)
	.align		4
.L_110:
        /*0094*/ 	.word	index@(.nv.constant0._Z24to_tensor_u16_f64_kernelPKtiiddPd)
        /*0098*/ 	.short	0x0380
        /*009a*/ 	.short	0x0028


	//----- nvinfo : EIATTR_SW_WAR
	.align		4
.L_111:
        /*009c*/ 	.byte	0x04, 0x36
        /*009e*/ 	.short	(.L_113 - .L_112)
.L_112:
        /*00a0*/ 	.word	0x00000008
.L_113:


//--------------------- .nv.info._Z24to_tensor_u16_f32_kernelPKtiiffPf --------------------------
	.section	.nv.info._Z24to_tensor_u16_f32_kernelPKtiiffPf,"",@"SHT_CUDA_INFO"
	.sectionflags	@""
	.align	4


	//----- nvinfo : EIATTR_CUDA_API_VERSION
	.align		4
        /*0000*/ 	.byte	0x04, 0x37
        /*0002*/ 	.short	(.L_115 - .L_114)
.L_114:
        /*0004*/ 	.word	0x00000082


	//----- nvinfo : EIATTR_KPARAM_INFO
	.align		4
.L_115:
        /*0008*/ 	.byte	0x04, 0x17
        /*000a*/ 	.short	(.L_117 - .L_116)
.L_116:
        /*000c*/ 	.word	0x00000000
        /*0010*/ 	.short	0x0005
        /*0012*/ 	.short	0x0018
        /*0014*/ 	.byte	0x00, 0xf5, 0x21, 0x00


	//----- nvinfo : EIATTR_KPARAM_INFO
	.align		4
.L_117:
        /*0018*/ 	.byte	0x04, 0x17
        /*001a*/ 	.short	(.L_119 - .L_118)
.L_118:
        /*001c*/ 	.word	0x00000000
        /*0020*/ 	.short	0x0004
        /*0022*/ 	.short	0x0014
        /*0024*/ 	.byte	0x00, 0xf0, 0x11, 0x00


	//----- nvinfo : EIATTR_KPARAM_INFO
	.align		4
.L_119:
        /*0028*/ 	.byte	0x04, 0x17
        /*002a*/ 	.short	(.L_121 - .L_120)
.L_120:
        /*002c*/ 	.word	0x00000000
        /*0030*/ 	.short	0x0003
        /*0032*/ 	.short	0x0010
        /*0034*/ 	.byte	0x00, 0xf0, 0x11, 0x00


	//----- nvinfo : EIATTR_KPARAM_INFO
	.align		4
.L_121:
        /*0038*/ 	.byte	0x04, 0x17
        /*003a*/ 	.short	(.L_123 - .L_122)
.L_122:
        /*003c*/ 	.word	0x00000000
        /*0040*/ 	.short	0x0002
        /*0042*/ 	.short	0x000c
        /*0044*/ 	.byte	0x00, 0xf0, 0x11, 0x00


	//----- nvinfo : EIATTR_KPARAM_INFO
	.align		4
.L_123:
        /*0048*/ 	.byte	0x04, 0x17
        /*004a*/ 	.short	(.L_125 - .L_124)
.L_124:
        /*004c*/ 	.word	0x00000000
        /*0050*/ 	.short	0x0001
        /*0052*/ 	.short	0x0008
        /*0054*/ 	.byte	0x00, 0xf0, 0x11, 0x00


	//----- nvinfo : EIATTR_KPARAM_INFO
	.align		4
.L_125:
        /*0058*/ 	.byte	0x04, 0x17
        /*005a*/ 	.short	(.L_127 - .L_126)
.L_126:
        /*005c*/ 	.word	0x00000000
        /*0060*/ 	.short	0x0000
        /*0062*/ 	.short	0x0000
        /*0064*/ 	.byte	0x00, 0xf5, 0x21, 0x00


	//----- nvinfo : EIATTR_SPARSE_MMA_MASK
	.align		4
.L_127:
        /*0068*/ 	.byte	0x03, 0x50
        /*006a*/ 	.short	0x0000


	//----- nvinfo : EIATTR_MAXREG_COUNT
	.align		4
        /*006c*/ 	.byte	0x03, 0x1b
        /*006e*/ 	.short	0x00ff


	//----- nvinfo : EIATTR_MERCURY_ISA_VERSION
	.align		4
        /*0070*/ 	.byte	0x03, 0x5f
        /*0072*/ 	.short	0x0101


	//----- nvinfo : EIATTR_VRC_CTA_INIT_COUNT
	.align		4
        /*0074*/ 	.byte	0x02, 0x4a
	.zero		1
	.zero		1


	//----- nvinfo : EIATTR_EXIT_INSTR_OFFSETS
	.align		4
        /*0078*/ 	.byte	0x04, 0x1c
        /*007a*/ 	.short	(.L_129 - .L_128)


	//   ....[0]....
.L_128:
        /*007c*/ 	.word	0x000000c0


	//   ....[1]....
        /*0080*/ 	.word	0x00000220


	//----- nvinfo : EIATTR_CRS_STACK_SIZE
	.align		4
.L_129:
        /*0084*/ 	.byte	0x04, 0x1e
        /*0086*/ 	.short	(.L_131 - .L_130)
.L_130:
        /*0088*/ 	.word	0x00000000


	//----- nvinfo : EIATTR_CBANK_PARAM_SIZE
	.align		4
.L_131:
        /*008c*/ 	.byte	0x03, 0x19
        /*008e*/ 	.short	0x0020


	//----- nvinfo : EIATTR_PARAM_CBANK
	.align		4
        /*0090*/ 	.byte	0x04, 0x0a
        /*0092*/ 	.short	(.L_133 - .L_132)
	.align		4
.L_132:
        /*0094*/ 	.word	index@(.nv.constant0._Z24to_tensor_u16_f32_kernelPKtiiffPf)
        /*0098*/ 	.short	0x0380
        /*009a*/ 	.short	0x0020


	//----- nvinfo : EIATTR_SW_WAR
	.align		4
.L_133:
        /*009c*/ 	.byte	0x04, 0x36
        /*009e*/ 	.short	(.L_135 - .L_134)
.L_134:
        /*00a0*/ 	.word	0x00000008
.L_135:


//--------------------- .nv.info._Z23to_tensor_u8_f64_kernelPKhiiddPd --------------------------
	.section	.nv.info._Z23to_tensor_u8_f64_kernelPKhiiddPd,"",@"SHT_CUDA_INFO"
	.sectionflags	@""
	.align	4


	//----- nvinfo : EIATTR_CUDA_API_VERSION
	.align		4
        /*0000*/ 	.byte	0x04, 0x37
        /*0002*/ 	.short	(.L_137 - .L_136)
.L_136:
        /*0004*/ 	.word	0x00000082


	//----- nvinfo : EIATTR_KPARAM_INFO
	.align		4
.L_137:
        /*0008*/ 	.byte	0x04, 0x17
        /*000a*/ 	.short	(.L_139 - .L_138)
.L_138:
        /*000c*/ 	.word	0x00000000
        /*0010*/ 	.short	0x0005
        /*0012*/ 	.short	0x0020
        /*0014*/ 	.byte	0x00, 0xf5, 0x21, 0x00


	//----- nvinfo : EIATTR_KPARAM_INFO
	.align		4
.L_139:
        /*0018*/ 	.byte	0x04, 0x17
        /*001a*/ 	.short	(.L_141 - .L_140)
.L_140:
        /*001c*/ 	.word	0x00000000
        /*0020*/ 	.short	0x0004
        /*0022*/ 	.short	0x0018
        /*0024*/ 	.byte	0x00, 0xf0, 0x21, 0x00


	//----- nvinfo : EIATTR_KPARAM_INFO
	.align		4
.L_141:
        /*0028*/ 	.byte	0x04, 0x17
        /*002a*/ 	.short	(.L_143 - .L_142)
.L_142:
        /*002c*/ 	.word	0x00000000
        /*0030*/ 	.short	0x0003
        /*0032*/ 	.short	0x0010
        /*0034*/ 	.byte	0x00, 0xf0, 0x21, 0x00


	//----- nvinfo : EIATTR_KPARAM_INFO
	.align		4
.L_143:
        /*0038*/ 	.byte	0x04, 0x17
        /*003a*/ 	.short	(.L_145 - .L_144)
.L_144:
        /*003c*/ 	.word	0x00000000
        /*0040*/ 	.short	0x0002
        /*0042*/ 	.short	0x000c
        /*0044*/ 	.byte	0x00, 0xf0, 0x11, 0x00


	//----- nvinfo : EIATTR_KPARAM_INFO
	.align		4
.L_145:
        /*0048*/ 	.byte	0x04, 0x17
        /*004a*/ 	.short	(.L_147 - .L_146)
.L_146:
        /*004c*/ 	.word	0x00000000
        /*0050*/ 	.short	0x0001
        /*0052*/ 	.short	0x0008
        /*0054*/ 	.byte	0x00, 0xf0, 0x11, 0x00


	//----- nvinfo : EIATTR_KPARAM_INFO
	.align		4
.L_147:
        /*0058*/ 	.byte	0x04, 0x17
        /*005a*/ 	.short	(.L_149 - .L_148)
.L_148:
        /*005c*/ 	.word	0x00000000
        /*0060*/ 	.short	0x0000
        /*0062*/ 	.short	0x0000
        /*0064*/ 	.byte	0x00, 0xf5, 0x21, 0x00


	//----- nvinfo : EIATTR_SPARSE_MMA_MASK
	.align		4
.L_149:
        /*0068*/ 	.byte	0x03, 0x50
        /*006a*/ 	.short	0x0000


	//----- nvinfo : EIATTR_MAXREG_COUNT
	.align		4
        /*006c*/ 	.byte	0x03, 0x1b
        /*006e*/ 	.short	0x00ff


	//----- nvinfo : EIATTR_MERCURY_ISA_VERSION
	.align		4
        /*0070*/ 	.byte	0x03, 0x5f
        /*0072*/ 	.short	0x0101


	//----- nvinfo : EIATTR_VRC_CTA_INIT_COUNT
	.align		4
        /*0074*/ 	.byte	0x02, 0x4a
	.zero		1
	.zero		1


	//----- nvinfo : EIATTR_EXIT_INSTR_OFFSETS
	.align		4
        /*0078*/ 	.byte	0x04, 0x1c
        /*007a*/ 	.short	(.L_151 - .L_150)


	//   ....[0]....
.L_150:
        /*007c*/ 	.word	0x000000c0


	//   ....[1]....
        /*0080*/ 	.word	0x000002c0


	//----- nvinfo : EIATTR_CRS_STACK_SIZE
	.align		4
.L_151:
        /*0084*/ 	.byte	0x04, 0x1e
        /*0086*/ 	.short	(.L_153 - .L_152)
.L_152:
        /*0088*/ 	.word	0x00000000


	//----- nvinfo : EIATTR_CBANK_PARAM_SIZE
	.align		4
.L_153:
        /*008c*/ 	.byte	0x03, 0x19
        /*008e*/ 	.short	0x0028


	//----- nvinfo : EIATTR_PARAM_CBANK
	.align		4
        /*0090*/ 	.byte	0x04, 0x0a
        /*0092*/ 	.short	(.L_155 - .L_154)
	.align		4
.L_154:
        /*0094*/ 	.word	index@(.nv.constant0._Z23to_tensor_u8_f64_kernelPKhiiddPd)
        /*0098*/ 	.short	0x0380
        /*009a*/ 	.short	0x0028


	//----- nvinfo : EIATTR_SW_WAR
	.align		4
.L_155:
        /*009c*/ 	.byte	0x04, 0x36
        /*009e*/ 	.short	(.L_157 - .L_156)
.L_156:
        /*00a0*/ 	.word	0x00000008
.L_157:


//--------------------- .nv.info._Z23to_tensor_u8_f32_kernelPKhiiffPf --------------------------
	.section	.nv.info._Z23to_tensor_u8_f32_kernelPKhiiffPf,"",@"SHT_CUDA_INFO"
	.sectionflags	@""
	.align	4


	//----- nvinfo : EIATTR_CUDA_API_VERSION
	.align		4
        /*0000*/ 	.byte	0x04, 0x37
        /*0002*/ 	.short	(.L_159 - .L_158)
.L_158:
        /*0004*/ 	.word	0x00000082


	//----- nvinfo : EIATTR_KPARAM_INFO
	.align		4
.L_159:
        /*0008*/ 	.byte	0x04, 0x17
        /*000a*/ 	.short	(.L_161 - .L_160)
.L_160:
        /*000c*/ 	.word	0x00000000
        /*0010*/ 	.short	0x0005
        /*0012*/ 	.short	0x0018
        /*0014*/ 	.byte	0x00, 0xf5, 0x21, 0x00


	//----- nvinfo : EIATTR_KPARAM_INFO
	.align		4
.L_161:
        /*0018*/ 	.byte	0x04, 0x17
        /*001a*/ 	.short	(.L_163 - .L_162)
.L_162:
        /*001c*/ 	.word	0x00000000
        /*0020*/ 	.short	0x0004
        /*0022*/ 	.short	0x0014
        /*0024*/ 	.byte	0x00, 0xf0, 0x11, 0x00


	//----- nvinfo : EIATTR_KPARAM_INFO
	.align		4
.L_163:
        /*0028*/ 	.byte	0x04, 0x17
        /*002a*/ 	.short	(.L_165 - .L_164)
.L_164:
        /*002c*/ 	.word	0x00000000
        /*0030*/ 	.short	0x0003
        /*0032*/ 	.short	0x0010
        /*0034*/ 	.byte	0x00, 0xf0, 0x11, 0x00


	//----- nvinfo : EIATTR_KPARAM_INFO
	.align		4
.L_165:
        /*0038*/ 	.byte	0x04, 0x17
        /*003a*/ 	.short	(.L_167 - .L_166)
.L_166:
        /*003c*/ 	.word	0x00000000
        /*0040*/ 	.short	0x0002
        /*0042*/ 	.short	0x000c
        /*0044*/ 	.byte	0x00, 0xf0, 0x11, 0x00


	//----- nvinfo : EIATTR_KPARAM_INFO
	.align		4
.L_167:
        /*0048*/ 	.byte	0x04, 0x17
        /*004a*/ 	.short	(.L_169 - .L_168)
.L_168:
        /*004c*/ 	.word	0x00000000
        /*0050*/ 	.short	0x0001
        /*0052*/ 	.short	0x0008
        /*0054*/ 	.byte	0x00, 0xf0, 0x11, 0x00


	//----- nvinfo : EIATTR_KPARAM_INFO
	.align		4
.L_169:
        /*0058*/ 	.byte	0x04, 0x17
        /*005a*/ 	.short	(.L_171 - .L_170)
.L_170:
        /*005c*/ 	.word	0x00000000
        /*0060*/ 	.short	0x0000
        /*0062*/ 	.short	0x0000
        /*0064*/ 	.byte	0x00, 0xf5, 0x21, 0x00


	//----- nvinfo : EIATTR_SPARSE_MMA_MASK
	.align		4
.L_171:
        /*0068*/ 	.byte	0x03, 0x50
        /*006a*/ 	.short	0x0000


	//----- nvinfo : EIATTR_MAXREG_COUNT
	.align		4
        /*006c*/ 	.byte	0x03, 0x1b
        /*006e*/ 	.short	0x00ff


	//----- nvinfo : EIATTR_MERCURY_ISA_VERSION
	.align		4
        /*0070*/ 	.byte	0x03, 0x5f
        /*0072*/ 	.short	0x0101


	//----- nvinfo : EIATTR_VRC_CTA_INIT_COUNT
	.align		4
        /*0074*/ 	.byte	0x02, 0x4a
	.zero		1
	.zero		1


	//----- nvinfo : EIATTR_EXIT_INSTR_OFFSETS
	.align		4
        /*0078*/ 	.byte	0x04, 0x1c
        /*007a*/ 	.short	(.L_173 - .L_172)


	//   ....[0]....
.L_172:
        /*007c*/ 	.word	0x000000c0


	//   ....[1]....
        /*0080*/ 	.word	0x00000230


	//----- nvinfo : EIATTR_CRS_STACK_SIZE
	.align		4
.L_173:
        /*0084*/ 	.byte	0x04, 0x1e
        /*0086*/ 	.short	(.L_175 - .L_174)
.L_174:
        /*0088*/ 	.word	0x00000000


	//----- nvinfo : EIATTR_CBANK_PARAM_SIZE
	.align		4
.L_175:
        /*008c*/ 	.byte	0x03, 0x19
        /*008e*/ 	.short	0x0020


	//----- nvinfo : EIATTR_PARAM_CBANK
	.align		4
        /*0090*/ 	.byte	0x04, 0x0a
        /*0092*/ 	.short	(.L_177 - .L_176)
	.align		4
.L_176:
        /*0094*/ 	.word	index@(.nv.constant0._Z23to_tensor_u8_f32_kernelPKhiiffPf)
        /*0098*/ 	.short	0x0380
        /*009a*/ 	.short	0x0020


	//----- nvinfo : EIATTR_SW_WAR
	.align		4
.L_177:
        /*009c*/ 	.byte	0x04, 0x36
        /*009e*/ 	.short	(.L_179 - .L_178)
.L_178:
        /*00a0*/ 	.word	0x00000008
.L_179:


//--------------------- .nv.callgraph             --------------------------
	.section	.nv.callgraph,"",@"SHT_CUDA_CALLGRAPH"
	.align	4
	.sectionentsize	8
	.align		4
        /*0000*/ 	.word	0x00000000
	.align		4
        /*0004*/ 	.word	0xffffffff
	.align		4
        /*0008*/ 	.word	0x00000000
	.align		4
        /*000c*/ 	.word	0xfffffffe
	.align		4
        /*0010*/ 	.word	0x00000000
	.align		4
        /*0014*/ 	.word	0xfffffffd
	.align		4
        /*0018*/ 	.word	0x00000000
	.align		4
        /*001c*/ 	.word	0xfffffffc


//--------------------- .text._Z24to_tensor_f32_f64_kernelPKfiiddPd --------------------------
	.section	.text._Z24to_tensor_f32_f64_kernelPKfiiddPd,"ax",@progbits
	.align	128
        .global         _Z24to_tensor_f32_f64_kernelPKfiiddPd
        .type           _Z24to_tensor_f32_f64_kernelPKfiiddPd,@function
        .size           _Z24to_tensor_f32_f64_kernelPKfiiddPd,(.L_x_48 - _Z24to_tensor_f32_f64_kernelPKfiiddPd)
        .other          _Z24to_tensor_f32_f64_kernelPKfiiddPd,@"STO_CUDA_ENTRY STV_DEFAULT"
_Z24to_tensor_f32_f64_kernelPKfiiddPd:
.text._Z24to_tensor_f32_f64_kernelPKfiiddPd:
[----:B------:R-:W-:Y:S01]  /*0000*/  LDC R1, c[0x0][0x37c] ;  /* 0x0000df00ff017b82 */ /* 0x000fe20000000800 */
[----:B------:R-:W0:Y:S01]  /*0010*/  S2R R5, SR_CTAID.Y ;  /* 0x0000000000057919 */ /* 0x000e220000002600 */
[----:B------:R-:W1:Y:S01]  /*0020*/  LDCU UR4, c[0x0][0x360] ;  /* 0x00006c00ff0477ac */ /* 0x000e620008000800 */
[----:B------:R-:W0:Y:S01]  /*0030*/  S2R R2, SR_TID.Y ;  /* 0x0000000000027919 */ /* 0x000e220000002200 */
[----:B------:R-:W0:Y:S01]  /*0040*/  LDCU UR5, c[0x0][0x364] ;  /* 0x00006c80ff0577ac */ /* 0x000e220008000800 */
[----:B------:R-:W1:Y:S01]  /*0050*/  S2R R0, SR_CTAID.X ;  /* 0x0000000000007919 */ /* 0x000e620000002500 */
[----:B------:R-:W2:Y:S01]  /*0060*/  LDCU.64 UR6, c[0x0][0x388] ;  /* 0x00007100ff0677ac */ /* 0x000ea20008000a00 */
[----:B------:R-:W1:Y:S01]  /*0070*/  S2R R3, SR_TID.X ;  /* 0x0000000000037919 */ /* 0x000e620000002100 */
[----:B0-----:R-:W-:-:S05]  /*0080*/  IMAD R5, R5, UR5, R2 ;  /* 0x0000000505057c24 */ /* 0x001fca000f8e0202 */
[----:B--2---:R-:W-:Y:S01]  /*0090*/  ISETP.GE.U32.AND P0, PT, R5, UR7, PT ;  /* 0x0000000705007c0c */ /* 0x004fe2000bf06070 */
[----:B-1----:R-:W-:-:S05]  /*00a0*/  IMAD R0, R0, UR4, R3 ;  /* 0x0000000400007c24 */ /* 0x002fca000f8e0203 */
[----:B------:R-:W-:-:S13]  /*00b0*/  ISETP.GE.U32.OR P0, PT, R0, UR6, P0 ;  /* 0x0000000600007c0c */ /* 0x000fda0008706470 */
[----:B------:R-:W-:Y:S05]  /*00c0*/  @P0 EXIT ;  /* 0x000000000000094d */ /* 0x000fea0003800000 */
[----:B------:R-:W0:Y:S01]  /*00d0*/  LDC.64 R2, c[0x0][0x380] ;  /* 0x0000e000ff027b82 */ /* 0x000e220000000a00 */
[----:B------:R-:W1:Y:S01]  /*00e0*/  LDCU.64 UR4, c[0x0][0x358] ;  /* 0x00006b00ff0477ac */ /* 0x000e620008000a00 */
[----:B------:R-:W-:Y:S01]  /*00f0*/  IMAD R0, R5, UR6, R0 ;  /* 0x0000000605007c24 */ /* 0x000fe2000f8e0200 */
[----:B------:R-:W2:Y:S05]  /*0100*/  LDCU UR6, c[0x0][0x39c] ;  /* 0x00007380ff0677ac */ /* 0x000eaa0008000800 */
[----:B------:R-:W3:Y:S01]  /*0110*/  LDC.64 R8, c[0x0][0x398] ;  /* 0x0000e600ff087b82 */ /* 0x000ee20000000a00 */
[----:B------:R-:W-:-:S07]  /*0120*/  IMAD.MOV.U32 R4, RZ, RZ, 0x1 ;  /* 0x00000001ff047424 */ /* 0x000fce00078e00ff */
[----:B------:R-:W4:Y:S01]  /*0130*/  LDC.64 R10, c[0x0][0x390] ;  /* 0x0000e400ff0a7b82 */ /* 0x000f220000000a00 */
[----:B0-----:R-:W-:-:S07]  /*0140*/  IMAD.WIDE.U32 R2, R0, 0x4, R2 ;  /* 0x0000000400027825 */ /* 0x001fce00078e0002 */
[----:B------:R-:W0:Y:S01]  /*0150*/  LDC R13, c[0x0][0x394] ;  /* 0x0000e500ff0d7b82 */ /* 0x000e220000000800 */
[----:B-1----:R4:W5:Y:S01]  /*0160*/  LDG.E R12, desc[UR4][R2.64] ;  /* 0x00000004020c7981 */ /* 0x002962000c1e1900 */
[----:B--2---:R-:W3:Y:S02]  /*0170*/  MUFU.RCP64H R5, UR6 ;  /* 0x0000000600057d08 */ /* 0x004ee40008001800 */
[----:B---3--:R-:W-:Y:S01]  /*0180*/  DFMA R6, R4, -R8, 1 ;  /* 0x3ff000000406742b */ /* 0x008fe20000000808 */
[----:B0-----:R-:W-:-:S07]  /*0190*/  FSETP.GEU.AND P1, PT, |R13|, 6.5827683646048100446e-37, PT ;  /* 0x036000000d00780b */ /* 0x001fce0003f2e200 */
[----:B------:R-:W-:-:S08]  /*01a0*/  DFMA R6, R6, R6, R6 ;  /* 0x000000060606722b */ /* 0x000fd00000000006 */
[----:B------:R-:W-:-:S08]  /*01b0*/  DFMA R6, R4, R6, R4 ;  /* 0x000000060406722b */ /* 0x000fd00000000004 */
[----:B------:R-:W-:-:S08]  /*01c0*/  DFMA R4, R6, -R8, 1 ;  /* 0x3ff000000604742b */ /* 0x000fd00000000808 */
[----:B------:R-:W-:-:S08]  /*01d0*/  DFMA R4, R6, R4, R6 ;  /* 0x000000040604722b */ /* 0x000fd00000000006 */
[----:B----4-:R-:W-:-:S08]  /*01e0*/  DMUL R2, R4, R10 ;  /* 0x0000000a04027228 */ /* 0x010fd00000000000 */
[----:B------:R-:W-:-:S08]  /*01f0*/  DFMA R6, R2, -R8, R10 ;  /* 0x800000080206722b */ /* 0x000fd0000000000a */
[----:B------:R-:W-:-:S10]  /*0200*/  DFMA R2, R4, R6, R2 ;  /* 0x000000060402722b */ /* 0x000fd40000000002 */
[----:B------:R-:W-:-:S05]  /*0210*/  FFMA R6, RZ, UR6, R3 ;  /* 0x00000006ff067c23 */ /* 0x000fca0008000003 */
[----:B------:R-:W-:Y:S01]  /*0220*/  FSETP.GT.AND P0, PT, |R6|, 1.469367938527859385e-39, PT ;  /* 0x001000000600780b */ /* 0x000fe20003f04200 */
[----:B-----5:R0:W1:-:S12]  /*0230*/  F2F.F64.F32 R4, R12 ;  /* 0x0000000c00047310 */ /* 0x0200580000201800 */
[----:B------:R-:W-:Y:S05]  /*0240*/  @P0 BRA P1, `(.L_x_0) ;  /* 0x0000000000080947 */ /* 0x000fea0000800000 */
[----:B------:R-:W-:-:S07]  /*0250*/  MOV R18, 0x270 ;  /* 0x0000027000127802 */ /* 0x000fce0000000f00 */
[----:B01----:R-:W-:Y:S05]  /*0260*/  CALL.REL.NOINC `($__internal_0_$__cuda_sm20_div_rn_f64_full) ;  /* 0x0000000000147944 */ /* 0x003fea0003c00000 */
.L_x_0:
[----:B------:R-:W2:Y:S01]  /*0270*/  LDC.64 R6, c[0x0][0x3a0] ;  /* 0x0000e800ff067b82 */ /* 0x000ea20000000a00 */
[----:B-1----:R-:W-:Y:S01]  /*0280*/  DADD R4, R4, -R2 ;  /* 0x0000000004047229 */ /* 0x002fe20000000802 */
[----:B--2---:R-:W-:-:S06]  /*0290*/  IMAD.WIDE.U32 R2, R0, 0x8, R6 ;  /* 0x0000000800027825 */ /* 0x004fcc00078e0006 */
[----:B------:R-:W-:Y:S01]  /*02a0*/  STG.E.64 desc[UR4][R2.64], R4 ;  /* 0x0000000402007986 */ /* 0x000fe2000c101b04 */
[----:B------:R-:W-:Y:S05]  /*02b0*/  EXIT ;  /* 0x000000000000794d */ /* 0x000fea0003800000 */
        .weak           $__internal_0_$__cuda_sm20_div_rn_f64_full
        .type           $__internal_0_$__cuda_sm20_div_rn_f64_full,@function
        .size           $__internal_0_$__cuda_sm20_div_rn_f64_full,(.L_x_48 - $__internal_0_$__cuda_sm20_div_rn_f64_full)
$__internal_0_$__cuda_sm20_div_rn_f64_full:
[----:B------:R-:W0:Y:S01]  /*02c0*/  LDC.64 R10, c[0x0][0x398] ;  /* 0x0000e600ff0a7b82 */ /* 0x000e220000000a00 */
[----:B------:R-:W-:Y:S02]  /*02d0*/  IMAD.MOV.U32 R12, RZ, RZ, 0x1 ;  /* 0x00000001ff0c7424 */ /* 0x000fe400078e00ff */
[----:B------:R-:W-:-:S05]  /*02e0*/  IMAD.MOV.U32 R22, RZ, RZ, 0x1ca00000 ;  /* 0x1ca00000ff167424 */ /* 0x000fca00078e00ff */
[----:B------:R-:W1:Y:S01]  /*02f0*/  LDC.64 R6, c[0x0][0x390] ;  /* 0x0000e400ff067b82 */ /* 0x000e620000000a00 */
[C---:B0-----:R-:W-:Y:S02]  /*0300*/  FSETP.GEU.AND P0, PT, |R11|.reuse, 1.469367938527859385e-39, PT ;  /* 0x001000000b00780b */ /* 0x041fe40003f0e200 */
[C---:B------:R-:W-:Y:S02]  /*0310*/  LOP3.LUT R8, R11.reuse, 0x800fffff, RZ, 0xc0, !PT ;  /* 0x800fffff0b087812 */ /* 0x040fe400078ec0ff */
[----:B------:R-:W-:Y:S02]  /*0320*/  LOP3.LUT R20, R11, 0x7ff00000, RZ, 0xc0, !PT ;  /* 0x7ff000000b147812 */ /* 0x000fe400078ec0ff */
[----:B------:R-:W-:Y:S01]  /*0330*/  LOP3.LUT R9, R8, 0x3ff00000, RZ, 0xfc, !PT ;  /* 0x3ff0000008097812 */ /* 0x000fe200078efcff */
[----:B------:R-:W-:Y:S01]  /*0340*/  IMAD.MOV.U32 R8, RZ, RZ, R10 ;  /* 0x000000ffff087224 */ /* 0x000fe200078e000a */
[C---:B-1----:R-:W-:Y:S01]  /*0350*/  FSETP.GEU.AND P2, PT, |R7|.reuse, 1.469367938527859385e-39, PT ;  /* 0x001000000700780b */ /* 0x042fe20003f4e200 */
[----:B------:R-:W-:Y:S01]  /*0360*/  IMAD.MOV.U32 R24, RZ, RZ, R20 ;  /* 0x000000ffff187224 */ /* 0x000fe200078e0014 */
[----:B------:R-:W-:-:S03]  /*0370*/  LOP3.LUT R19, R7, 0x7ff00000, RZ, 0xc0, !PT ;  /* 0x7ff0000007137812 */ /* 0x000fc600078ec0ff */
[----:B------:R-:W0:Y:S01]  /*0380*/  @!P0 LDC.64 R2, c[0x0][0x398] ;  /* 0x0000e600ff028b82 */ /* 0x000e220000000a00 */
[----:B------:R-:W-:Y:S01]  /*0390*/  ISETP.GE.U32.AND P1, PT, R19, R20, PT ;  /* 0x000000141300720c */ /* 0x000fe20003f26070 */
[----:B------:R-:W-:-:S03]  /*03a0*/  IMAD.MOV.U32 R21, RZ, RZ, R19 ;  /* 0x000000ffff157224 */ /* 0x000fc600078e0013 */
[----:B------:R-:W-:-:S04]  /*03b0*/  SEL R22, R22, 0x63400000, !P1 ;  /* 0x6340000016167807 */ /* 0x000fc80004800000 */
[----:B------:R-:W-:-:S04]  /*03c0*/  @!P2 LOP3.LUT R14, R22, 0x80000000, R7, 0xf8, !PT ;  /* 0x80000000160ea812 */ /* 0x000fc800078ef807 */
[----:B------:R-:W-:Y:S01]  /*03d0*/  @!P2 LOP3.LUT R15, R14, 0x100000, RZ, 0xfc, !PT ;  /* 0x001000000e0fa812 */ /* 0x000fe200078efcff */
[----:B------:R-:W-:Y:S01]  /*03e0*/  @!P2 IMAD.MOV.U32 R14, RZ, RZ, RZ ;  /* 0x000000ffff0ea224 */ /* 0x000fe200078e00ff */
[----:B0-----:R-:W-:-:S06]  /*03f0*/  @!P0 DMUL R8, R2, 8.98846567431157953865e+307 ;  /* 0x7fe0000002088828 */ /* 0x001fcc0000000000 */
[----:B------:R-:W0:Y:S04]  /*0400*/  MUFU.RCP64H R13, R9 ;  /* 0x00000009000d7308 */ /* 0x000e280000001800 */
[----:B------:R-:W-:-:S05]  /*0410*/  @!P0 LOP3.LUT R24, R9, 0x7ff00000, RZ, 0xc0, !PT ;  /* 0x7ff0000009188812 */ /* 0x000fca00078ec0ff */
[----:B------:R-:W-:Y:S01]  /*0420*/  VIADD R25, R24, 0xffffffff ;  /* 0xffffffff18197836 */ /* 0x000fe20000000000 */
[----:B0-----:R-:W-:-:S08]  /*0430*/  DFMA R2, R12, -R8, 1 ;  /* 0x3ff000000c02742b */ /* 0x001fd00000000808 */
[----:B------:R-:W-:-:S08]  /*0440*/  DFMA R2, R2, R2, R2 ;  /* 0x000000020202722b */ /* 0x000fd00000000002 */
[----:B------:R-:W-:Y:S01]  /*0450*/  DFMA R12, R12, R2, R12 ;  /* 0x000000020c0c722b */ /* 0x000fe2000000000c */
[----:B------:R-:W-:Y:S01]  /*0460*/  LOP3.LUT R3, R22, 0x800fffff, R7, 0xf8, !PT ;  /* 0x800fffff16037812 */ /* 0x000fe200078ef807 */
[----:B------:R-:W-:-:S06]  /*0470*/  IMAD.MOV.U32 R2, RZ, RZ, R6 ;  /* 0x000000ffff027224 */ /* 0x000fcc00078e0006 */
[----:B------:R-:W-:Y:S02]  /*0480*/  DFMA R16, R12, -R8, 1 ;  /* 0x3ff000000c10742b */ /* 0x000fe40000000808 */
[----:B------:R-:W-:-:S06]  /*0490*/  @!P2 DFMA R2, R2, 2, -R14 ;  /* 0x400000000202a82b */ /* 0x000fcc000000080e */
[----:B------:R-:W-:-:S04]  /*04a0*/  DFMA R12, R12, R16, R12 ;  /* 0x000000100c0c722b */ /* 0x000fc8000000000c */
[----:B------:R-:W-:-:S04]  /*04b0*/  @!P2 LOP3.LUT R21, R3, 0x7ff00000, RZ, 0xc0, !PT ;  /* 0x7ff000000315a812 */ /* 0x000fc800078ec0ff */
[----:B------:R-:W-:Y:S01]  /*04c0*/  DMUL R14, R12, R2 ;  /* 0x000000020c0e7228 */ /* 0x000fe20000000000 */
[----:B------:R-:W-:-:S05]  /*04d0*/  VIADD R23, R21, 0xffffffff ;  /* 0xffffffff15177836 */ /* 0x000fca0000000000 */
[----:B------:R-:W-:Y:S02]  /*04e0*/  ISETP.GT.U32.AND P0, PT, R23, 0x7feffffe, PT ;  /* 0x7feffffe1700780c */ /* 0x000fe40003f04070 */
[----:B------:R-:W-:Y:S02]  /*04f0*/  DFMA R16, R14, -R8, R2 ;  /* 0x800000080e10722b */ /* 0x000fe40000000002 */
[----:B------:R-:W-:-:S06]  /*0500*/  ISETP.GT.U32.OR P0, PT, R25, 0x7feffffe, P0 ;  /* 0x7feffffe1900780c */ /* 0x000fcc0000704470 */
[----:B------:R-:W-:-:S07]  /*0510*/  DFMA R16, R12, R16, R14 ;  /* 0x000000100c10722b */ /* 0x000fce000000000e */
[----:B------:R-:W-:Y:S05]  /*0520*/  @P0 BRA `(.L_x_1) ;  /* 0x0000000000600947 */ /* 0x000fea0003800000 */
[----:B------:R-:W-:Y:S01]  /*0530*/  VIADDMNMX R19, R19, -R20, 0xb9600000, !PT ;  /* 0xb960000013137446 */ /* 0x000fe20007800914 */
[----:B------:R-:W-:-:S03]  /*0540*/  IMAD.MOV.U32 R6, RZ, RZ, RZ ;  /* 0x000000ffff067224 */ /* 0x000fc600078e00ff */
[----:B------:R-:W-:-:S05]  /*0550*/  VIMNMX R19, PT, PT, R19, 0x46a00000, PT ;  /* 0x46a0000013137848 */ /* 0x000fca0003fe0100 */
[----:B------:R-:W-:-:S04]  /*0560*/  IMAD.IADD R19, R19, 0x1, -R22 ;  /* 0x0000000113137824 */ /* 0x000fc800078e0a16 */
[----:B------:R-:W-:-:S06]  /*0570*/  VIADD R7, R19, 0x7fe00000 ;  /* 0x7fe0000013077836 */ /* 0x000fcc0000000000 */
[----:B------:R-:W-:-:S10]  /*0580*/  DMUL R12, R16, R6 ;  /* 0x00000006100c7228 */ /* 0x000fd40000000000 */
[----:B------:R-:W-:-:S13]  /*0590*/  FSETP.GTU.AND P0, PT, |R13|, 1.469367938527859385e-39, PT ;  /* 0x001000000d00780b */ /* 0x000fda0003f0c200 */
[----:B------:R-:W-:Y:S05]  /*05a0*/  @P0 BRA `(.L_x_2) ;  /* 0x00000000009c0947 */ /* 0x000fea0003800000 */
[----:B------:R-:W-:Y:S01]  /*05b0*/  DFMA R2, R16, -R8, R2 ;  /* 0x800000081002722b */ /* 0x000fe20000000002 */
[----:B------:R-:W-:-:S09]  /*05c0*/  IMAD.MOV.U32 R6, RZ, RZ, RZ ;  /* 0x000000ffff067224 */ /* 0x000fd200078e00ff */
[C---:B------:R-:W-:Y:S02]  /*05d0*/  FSETP.NEU.AND P0, PT, R3.reuse, RZ, PT ;  /* 0x000000ff0300720b */ /* 0x040fe40003f0d000 */
[----:B------:R-:W-:-:S04]  /*05e0*/  LOP3.LUT R11, R3, 0x80000000, R11, 0x48, !PT ;  /* 0x80000000030b7812 */ /* 0x000fc800078e480b */
[----:B------:R-:W-:-:S07]  /*05f0*/  LOP3.LUT R7, R11, R7, RZ, 0xfc, !PT ;  /* 0x000000070b077212 */ /* 0x000fce00078efcff */
[----:B------:R-:W-:Y:S05]  /*0600*/  @!P0 BRA `(.L_x_2) ;  /* 0x0000000000848947 */ /* 0x000fea0003800000 */
[----:B------:R-:W-:Y:S01]  /*0610*/  IMAD.MOV R3, RZ, RZ, -R19 ;  /* 0x000000ffff037224 */ /* 0x000fe200078e0a13 */
[----:B------:R-:W-:Y:S01]  /*0620*/  DMUL.RP R6, R16, R6 ;  /* 0x0000000610067228 */ /* 0x000fe20000008000 */
[----:B------:R-:W-:Y:S01]  /*0630*/  IMAD.MOV.U32 R2, RZ, RZ, RZ ;  /* 0x000000ffff027224 */ /* 0x000fe200078e00ff */
[----:B------:R-:W-:-:S05]  /*0640*/  IADD3 R19, PT, PT, -R19, -0x43300000, RZ ;  /* 0xbcd0000013137810 */ /* 0x000fca0007ffe1ff */
[----:B------:R-:W-:-:S03]  /*0650*/  DFMA R2, R12, -R2, R16 ;  /* 0x800000020c02722b */ /* 0x000fc60000000010 */
[----:B------:R-:W-:-:S07]  /*0660*/  LOP3.LUT R11, R7, R11, RZ, 0x3c, !PT ;  /* 0x0000000b070b7212 */ /* 0x000fce00078e3cff */
[----:B------:R-:W-:-:S04]  /*0670*/  FSETP.NEU.AND P0, PT, |R3|, R19, PT ;  /* 0x000000130300720b */ /* 0x000fc80003f0d200 */
[----:B------:R-:W-:Y:S02]  /*0680*/  FSEL R12, R6, R12, !P0 ;  /* 0x0000000c060c7208 */ /* 0x000fe40004000000 */
[----:B------:R-:W-:Y:S01]  /*0690*/  FSEL R13, R11, R13, !P0 ;  /* 0x0000000d0b0d7208 */ /* 0x000fe20004000000 */
[----:B------:R-:W-:Y:S06]  /*06a0*/  BRA `(.L_x_2) ;  /* 0x00000000005c7947 */ /* 0x000fec0003800000 */
.L_x_1:
[----:B------:R-:W0:Y:S02]  /*06b0*/  LDC.64 R2, c[0x0][0x390] ;  /* 0x0000e400ff027b82 */ /* 0x000e240000000a00 */
[----:B0-----:R-:W-:-:S14]  /*06c0*/  DSETP.NAN.AND P0, PT, R2, R2, PT ;  /* 0x000000020200722a */ /* 0x001fdc0003f08000 */
[----:B------:R-:W-:Y:S05]  /*06d0*/  @P0 BRA `(.L_x_3) ;  /* 0x0000000000480947 */ /* 0x000fea0003800000 */
[----:B------:R-:W0:Y:S02]  /*06e0*/  LDC.64 R2, c[0x0][0x398] ;  /* 0x0000e600ff027b82 */ /* 0x000e240000000a00 */
[----:B0-----:R-:W-:-:S14]  /*06f0*/  DSETP.NAN.AND P0, PT, R2, R2, PT ;  /* 0x000000020200722a */ /* 0x001fdc0003f08000 */
[----:B------:R-:W-:Y:S05]  /*0700*/  @P0 BRA `(.L_x_4) ;  /* 0x0000000000300947 */ /* 0x000fea0003800000 */
[----:B------:R-:W-:Y:S01]  /*0710*/  ISETP.NE.AND P0, PT, R21, R24, PT ;  /* 0x000000181500720c */ /* 0x000fe20003f05270 */
[----:B------:R-:W-:Y:S02]  /*0720*/  IMAD.MOV.U32 R12, RZ, RZ, 0x0 ;  /* 0x00000000ff0c7424 */ /* 0x000fe400078e00ff */
[----:B------:R-:W-:-:S10]  /*0730*/  IMAD.MOV.U32 R13, RZ, RZ, -0x80000 ;  /* 0xfff80000ff0d7424 */ /* 0x000fd400078e00ff */
[----:B------:R-:W-:Y:S05]  /*0740*/  @!P0 BRA `(.L_x_2) ;  /* 0x0000000000348947 */ /* 0x000fea0003800000 */
[----:B------:R-:W-:Y:S02]  /*0750*/  ISETP.NE.AND P0, PT, R21, 0x7ff00000, PT ;  /* 0x7ff000001500780c */ /* 0x000fe40003f05270 */
[----:B------:R-:W-:Y:S02]  /*0760*/  LOP3.LUT R13, R7, 0x80000000, R11, 0x48, !PT ;  /* 0x80000000070d7812 */ /* 0x000fe400078e480b */
[----:B------:R-:W-:-:S13]  /*0770*/  ISETP.EQ.OR P0, PT, R24, RZ, !P0 ;  /* 0x000000ff1800720c */ /* 0x000fda0004702670 */
[----:B------:R-:W-:Y:S01]  /*0780*/  @P0 LOP3.LUT R2, R13, 0x7ff00000, RZ, 0xfc, !PT ;  /* 0x7ff000000d020812 */ /* 0x000fe200078efcff */
[----:B------:R-:W-:Y:S02]  /*0790*/  @!P0 IMAD.MOV.U32 R12, RZ, RZ, RZ ;  /* 0x000000ffff0c8224 */ /* 0x000fe400078e00ff */
[----:B------:R-:W-:Y:S02]  /*07a0*/  @P0 IMAD.MOV.U32 R12, RZ, RZ, RZ ;  /* 0x000000ffff0c0224 */ /* 0x000fe400078e00ff */
[----:B------:R-:W-:Y:S01]  /*07b0*/  @P0 IMAD.MOV.U32 R13, RZ, RZ, R2 ;  /* 0x000000ffff0d0224 */ /* 0x000fe200078e0002 */
[----:B------:R-:W-:Y:S06]  /*07c0*/  BRA `(.L_x_2) ;  /* 0x0000000000147947 */ /* 0x000fec0003800000 */
.L_x_4:
[----:B------:R-:W-:Y:S01]  /*07d0*/  LOP3.LUT R13, R11, 0x80000, RZ, 0xfc, !PT ;  /* 0x000800000b0d7812 */ /* 0x000fe200078efcff */
[----:B------:R-:W-:Y:S01]  /*07e0*/  IMAD.MOV.U32 R12, RZ, RZ, R10 ;  /* 0x000000ffff0c7224 */ /* 0x000fe200078e000a */
[----:B------:R-:W-:Y:S06]  /*07f0*/  BRA `(.L_x_2) ;  /* 0x0000000000087947 */ /* 0x000fec0003800000 */
.L_x_3:
[----:B------:R-:W-:Y:S01]  /*0800*/  LOP3.LUT R13, R7, 0x80000, RZ, 0xfc, !PT ;  /* 0x00080000070d7812 */ /* 0x000fe200078efcff */
[----:B------:R-:W-:-:S07]  /*0810*/  IMAD.MOV.U32 R12, RZ, RZ, R6 ;  /* 0x000000ffff0c7224 */ /* 0x000fce00078e0006 */
.L_x_2:
[----:B------:R-:W-:Y:S02]  /*0820*/  IMAD.MOV.U32 R19, RZ, RZ, 0x0 ;  /* 0x00000000ff137424 */ /* 0x000fe400078e00ff */
[----:B------:R-:W-:Y:S02]  /*0830*/  IMAD.MOV.U32 R2, RZ, RZ, R12 ;  /* 0x000000ffff027224 */ /* 0x000fe400078e000c */
[----:B------:R-:W-:Y:S01]  /*0840*/  IMAD.MOV.U32 R3, RZ, RZ, R13 ;  /* 0x000000ffff037224 */ /* 0x000fe200078e000d */
[----:B------:R-:W-:Y:S06]  /*0850*/  RET.REL.NODEC R18 `(_Z24to_tensor_f32_f64_kernelPKfiiddPd) ;  /* 0xfffffff412e87950 */ /* 0x000fec0003c3ffff */
.L_x_5:
[----:B------:R-:W-:-:S00]  /*0860*/  BRA `(.L_x_5) ;  /* 0xfffffffc00fc7947 */ /* 0x000fc0000383ffff */
[----:B------:R-:W-:-:S00]  /*0870*/  NOP ;  /* 0x0000000000007918 */ /* 0x000fc00000000000 */
        /* <DEDUP_REMOVED lines=8> */
.L_x_48:


//--------------------- .text._Z24to_tensor_f32_f32_kernelPKfiiffPf --------------------------
	.section	.text._Z24to_tensor_f32_f32_kernelPKfiiffPf,"ax",@progbits
	.align	128
        .global         _Z24to_tensor_f32_f32_kernelPKfiiffPf
        .type           _Z24to_tensor_f32_f32_kernelPKfiiffPf,@function
        .size           _Z24to_tensor_f32_f32_kernelPKfiiffPf,(.L_x_49 - _Z24to_tensor_f32_f32_kernelPKfiiffPf)
        .other          _Z24to_tensor_f32_f32_kernelPKfiiffPf,@"STO_CUDA_ENTRY STV_DEFAULT"
_Z24to_tensor_f32_f32_kernelPKfiiffPf:
.text._Z24to_tensor_f32_f32_kernelPKfiiffPf:
        /* <DEDUP_REMOVED lines=15> */
[----:B------:R-:W-:-:S06]  /*00f0*/  IMAD R4, R3, UR6, R4 ;  /* 0x0000000603047c24 */ /* 0x000fcc000f8e0204 */
[----:B------:R-:W2:Y:S01]  /*0100*/  LDC.64 R10, c[0x0][0x390] ;  /* 0x0000e400ff0a7b82 */ /* 0x000ea20000000a00 */
[----:B0-----:R-:W-:-:S05]  /*0110*/  IMAD.WIDE.U32 R6, R4, 0x4, R6 ;  /* 0x0000000404067825 */ /* 0x001fca00078e0006 */
[----:B-1----:R0:W5:Y:S01]  /*0120*/  LDG.E R5, desc[UR4][R6.64] ;  /* 0x0000000406057981 */ /* 0x002162000c1e1900 */
[----:B--2---:R-:W1:Y:S08]  /*0130*/  MUFU.RCP R0, R11 ;  /* 0x0000000b00007308 */ /* 0x004e700000001000 */
[----:B------:R-:W2:Y:S01]  /*0140*/  FCHK P0, R10, R11 ;  /* 0x0000000b0a007302 */ /* 0x000ea20000000000 */
[----:B-1----:R-:W-:-:S04]  /*0150*/  FFMA R3, R0, -R11, 1 ;  /* 0x3f80000000037423 */ /* 0x002fc8000000080b */
[----:B------:R-:W-:-:S04]  /*0160*/  FFMA R3, R0, R3, R0 ;  /* 0x0000000300037223 */ /* 0x000fc80000000000 */
[----:B------:R-:W-:-:S04]  /*0170*/  FFMA R9, R3, R10, RZ ;  /* 0x0000000a03097223 */ /* 0x000fc800000000ff */
[----:B------:R-:W-:-:S04]  /*0180*/  FFMA R0, R9, -R11, R10 ;  /* 0x8000000b09007223 */ /* 0x000fc8000000000a */
[----:B------:R-:W-:Y:S01]  /*0190*/  FFMA R0, R3, R0, R9 ;  /* 0x0000000003007223 */ /* 0x000fe20000000009 */
[----:B0-2---:R-:W-:Y:S06]  /*01a0*/  @!P0 BRA `(.L_x_6) ;  /* 0x0000000000088947 */ /* 0x005fec0003800000 */
[----:B------:R-:W-:-:S07]  /*01b0*/  MOV R6, 0x1d0 ;  /* 0x000001d000067802 */ /* 0x000fce0000000f00 */
[----:B-----5:R-:W-:Y:S05]  /*01c0*/  CALL.REL.NOINC `($__internal_1_$__cuda_sm3x_div_rn_noftz_f32_slowpath) ;  /* 0x0000000000147944 */ /* 0x020fea0003c00000 */
.L_x_6:
[----:B------:R-:W0:Y:S01]  /*01d0*/  LDC.64 R2, c[0x0][0x398] ;  /* 0x0000e600ff027b82 */ /* 0x000e220000000a00 */
[----:B-----5:R-:W-:Y:S01]  /*01e0*/  FADD R7, R5, -R0 ;  /* 0x8000000005077221 */ /* 0x020fe20000000000 */
[----:B0-----:R-:W-:-:S05]  /*01f0*/  IMAD.WIDE.U32 R4, R4, 0x4, R2 ;  /* 0x0000000404047825 */ /* 0x001fca00078e0002 */
[----:B------:R-:W-:Y:S01]  /*0200*/  STG.E desc[UR4][R4.64], R7 ;  /* 0x0000000704007986 */ /* 0x000fe2000c101904 */
[----:B------:R-:W-:Y:S05]  /*0210*/  EXIT ;  /* 0x000000000000794d */ /* 0x000fea0003800000 */
        .weak           $__internal_1_$__cuda_sm3x_div_rn_noftz_f32_slowpath
        .type           $__internal_1_$__cuda_sm3x_div_rn_noftz_f32_slowpath,@function
        .size           $__internal_1_$__cuda_sm3x_div_rn_noftz_f32_slowpath,(.L_x_49 - $__internal_1_$__cuda_sm3x_div_rn_noftz_f32_slowpath)
$__internal_1_$__cuda_sm3x_div_rn_noftz_f32_slowpath:
[----:B------:R-:W0:Y:S08]  /*0220*/  LDC.64 R2, c[0x0][0x390] ;  /* 0x0000e400ff027b82 */ /* 0x000e300000000a00 */
[----:B------:R-:W1:Y:S08]  /*0230*/  LDC R8, c[0x0][0x390] ;  /* 0x0000e400ff087b82 */ /* 0x000e700000000800 */
[----:B------:R-:W2:Y:S01]  /*0240*/  LDC R9, c[0x0][0x394] ;  /* 0x0000e500ff097b82 */ /* 0x000ea20000000800 */
[----:B0-----:R-:W-:-:S02]  /*0250*/  SHF.R.U32.HI R7, RZ, 0x17, R3 ;  /* 0x00000017ff077819 */ /* 0x001fc40000011603 */
[----:B------:R-:W-:Y:S02]  /*0260*/  SHF.R.U32.HI R0, RZ, 0x17, R2 ;  /* 0x00000017ff007819 */ /* 0x000fe40000011602 */
[----:B------:R-:W-:Y:S02]  /*0270*/  LOP3.LUT R7, R7, 0xff, RZ, 0xc0, !PT ;  /* 0x000000ff07077812 */ /* 0x000fe400078ec0ff */
[----:B------:R-:W-:-:S03]  /*0280*/  LOP3.LUT R0, R0, 0xff, RZ, 0xc0, !PT ;  /* 0x000000ff00007812 */ /* 0x000fc600078ec0ff */
[----:B------:R-:W-:Y:S02]  /*0290*/  VIADD R12, R7, 0xffffffff ;  /* 0xffffffff070c7836 */ /* 0x000fe40000000000 */
[----:B------:R-:W-:-:S03]  /*02a0*/  VIADD R11, R0, 0xffffffff ;  /* 0xffffffff000b7836 */ /* 0x000fc60000000000 */
[----:B------:R-:W-:-:S04]  /*02b0*/  ISETP.GT.U32.AND P0, PT, R12, 0xfd, PT ;  /* 0x000000fd0c00780c */ /* 0x000fc80003f04070 */
[----:B------:R-:W-:-:S13]  /*02c0*/  ISETP.GT.U32.OR P0, PT, R11, 0xfd, P0 ;  /* 0x000000fd0b00780c */ /* 0x000fda0000704470 */
[----:B------:R-:W-:Y:S01]  /*02d0*/  @!P0 IMAD.MOV.U32 R10, RZ, RZ, RZ ;  /* 0x000000ffff0a8224 */ /* 0x000fe200078e00ff */
[----:B-12---:R-:W-:Y:S06]  /*02e0*/  @!P0 BRA `(.L_x_7) ;  /* 0x00000000005c8947 */ /* 0x006fec0003800000 */
[----:B------:R-:W-:Y:S02]  /*02f0*/  FSETP.GTU.FTZ.AND P0, PT, |R2|, +INF , PT ;  /* 0x7f8000000200780b */ /* 0x000fe40003f1c200 */
[----:B------:R-:W-:-:S04]  /*0300*/  FSETP.GTU.FTZ.AND P1, PT, |R3|, +INF , PT ;  /* 0x7f8000000300780b */ /* 0x000fc80003f3c200 */
[----:B------:R-:W-:-:S13]  /*0310*/  PLOP3.LUT P0, PT, P0, P1, PT, 0xf8, 0x8f ;  /* 0x00000000008f781c */ /* 0x000fda0000703f70 */
[----:B------:R-:W-:Y:S05]  /*0320*/  @P0 BRA `(.L_x_8) ;  /* 0x0000000400440947 */ /* 0x000fea0003800000 */
[----:B------:R-:W-:-:S13]  /*0330*/  LOP3.LUT P0, RZ, R9, 0x7fffffff, R8, 0xc8, !PT ;  /* 0x7fffffff09ff7812 */ /* 0x000fda000780c808 */
[----:B------:R-:W-:Y:S05]  /*0340*/  @!P0 BRA `(.L_x_9) ;  /* 0x0000000400348947 */ /* 0x000fea0003800000 */
[C---:B------:R-:W-:Y:S02]  /*0350*/  FSETP.NEU.FTZ.AND P2, PT, |R2|.reuse, +INF , PT ;  /* 0x7f8000000200780b */ /* 0x040fe40003f5d200 */
[----:B------:R-:W-:Y:S02]  /*0360*/  FSETP.NEU.FTZ.AND P1, PT, |R3|, +INF , PT ;  /* 0x7f8000000300780b */ /* 0x000fe40003f3d200 */
[----:B------:R-:W-:-:S11]  /*0370*/  FSETP.NEU.FTZ.AND P0, PT, |R2|, +INF , PT ;  /* 0x7f8000000200780b */ /* 0x000fd60003f1d200 */
[----:B------:R-:W-:Y:S05]  /*0380*/  @!P1 BRA !P2, `(.L_x_9) ;  /* 0x0000000400249947 */ /* 0x000fea0005000000 */
[----:B------:R-:W-:-:S04]  /*0390*/  LOP3.LUT P2, RZ, R8, 0x7fffffff, RZ, 0xc0, !PT ;  /* 0x7fffffff08ff7812 */ /* 0x000fc8000784c0ff */
[----:B------:R-:W-:-:S13]  /*03a0*/  PLOP3.LUT P1, PT, P1, P2, PT, 0x2f, 0xf2 ;  /* 0x0000000000f2781c */ /* 0x000fda0000f24577 */
[----:B------:R-:W-:Y:S05]  /*03b0*/  @P1 BRA `(.L_x_10) ;  /* 0x0000000400101947 */ /* 0x000fea0003800000 */
[----:B------:R-:W-:-:S04]  /*03c0*/  LOP3.LUT P1, RZ, R9, 0x7fffffff, RZ, 0xc0, !PT ;  /* 0x7fffffff09ff7812 */ /* 0x000fc8000782c0ff */
[----:B------:R-:W-:-:S13]  /*03d0*/  PLOP3.LUT P0, PT, P0, P1, PT, 0x2f, 0xf2 ;  /* 0x0000000000f2781c */ /* 0x000fda0000702577 */
[----:B------:R-:W-:Y:S05]  /*03e0*/  @P0 BRA `(.L_x_11) ;  /* 0x0000000000f80947 */ /* 0x000fea0003800000 */
[----:B------:R-:W-:Y:S02]  /*03f0*/  ISETP.GE.AND P0, PT, R11, RZ, PT ;  /* 0x000000ff0b00720c */ /* 0x000fe40003f06270 */
[----:B------:R-:W-:-:S11]  /*0400*/  ISETP.GE.AND P1, PT, R12, RZ, PT ;  /* 0x000000ff0c00720c */ /* 0x000fd60003f26270 */
[----:B------:R-:W-:Y:S02]  /*0410*/  @P0 IMAD.MOV.U32 R10, RZ, RZ, RZ ;  /* 0x000000ffff0a0224 */ /* 0x000fe400078e00ff */
[----:B------:R-:W-:Y:S01]  /*0420*/  @!P0 FFMA R8, R2, 1.84467440737095516160e+19, RZ ;  /* 0x5f80000002088823 */ /* 0x000fe200000000ff */
[----:B------:R-:W-:Y:S02]  /*0430*/  @!P0 IMAD.MOV.U32 R10, RZ, RZ, -0x40 ;  /* 0xffffffc0ff0a8424 */ /* 0x000fe400078e00ff */
[----:B------:R-:W-:Y:S02]  /*0440*/  @!P1 FFMA R9, R3, 1.84467440737095516160e+19, RZ ;  /* 0x5f80000003099823 */ /* 0x000fe400000000ff */
[----:B------:R-:W-:-:S07]  /*0450*/  @!P1 VIADD R10, R10, 0x40 ;  /* 0x000000400a0a9836 */ /* 0x000fce0000000000 */
.L_x_7:
[----:B------:R-:W-:-:S05]  /*0460*/  LEA R2, R7, 0xc0800000, 0x17 ;  /* 0xc080000007027811 */ /* 0x000fca00078eb8ff */
[----:B------:R-:W-:Y:S02]  /*0470*/  IMAD.IADD R9, R9, 0x1, -R2 ;  /* 0x0000000109097824 */ /* 0x000fe400078e0a02 */
[----:B------:R-:W-:Y:S02]  /*0480*/  VIADD R2, R0, 0xffffff81 ;  /* 0xffffff8100027836 */ /* 0x000fe40000000000 */
[----:B------:R-:W0:Y:S01]  /*0490*/  MUFU.RCP R3, R9 ;  /* 0x0000000900037308 */ /* 0x000e220000001000 */
[----:B------:R-:W-:Y:S01]  /*04a0*/  FADD.FTZ R11, -R9, -RZ ;  /* 0x800000ff090b7221 */ /* 0x000fe20000010100 */
[C---:B------:R-:W-:Y:S01]  /*04b0*/  IMAD R0, R2.reuse, -0x800000, R8 ;  /* 0xff80000002007824 */ /* 0x040fe200078e0208 */
[----:B------:R-:W-:-:S05]  /*04c0*/  IADD3 R7, PT, PT, R2, 0x7f, -R7 ;  /* 0x0000007f02077810 */ /* 0x000fca0007ffe807 */
[----:B------:R-:W-:Y:S02]  /*04d0*/  IMAD.IADD R7, R7, 0x1, R10 ;  /* 0x0000000107077824 */ /* 0x000fe400078e020a */
[----:B0-----:R-:W-:-:S04]  /*04e0*/  FFMA R12, R3, R11, 1 ;  /* 0x3f800000030c7423 */ /* 0x001fc8000000000b */
[----:B------:R-:W-:-:S04]  /*04f0*/  FFMA R12, R3, R12, R3 ;  /* 0x0000000c030c7223 */ /* 0x000fc80000000003 */
[----:B------:R-:W-:-:S04]  /*0500*/  FFMA R3, R0, R12, RZ ;  /* 0x0000000c00037223 */ /* 0x000fc800000000ff */
[----:B------:R-:W-:-:S04]  /*0510*/  FFMA R8, R11, R3, R0 ;  /* 0x000000030b087223 */ /* 0x000fc80000000000 */
[----:B------:R-:W-:-:S04]  /*0520*/  FFMA R3, R12, R8, R3 ;  /* 0x000000080c037223 */ /* 0x000fc80000000003 */
[----:B------:R-:W-:-:S04]  /*0530*/  FFMA R8, R11, R3, R0 ;  /* 0x000000030b087223 */ /* 0x000fc80000000000 */
[----:B------:R-:W-:-:S05]  /*0540*/  FFMA R0, R12, R8, R3 ;  /* 0x000000080c007223 */ /* 0x000fca0000000003 */
[----:B------:R-:W-:-:S04]  /*0550*/  SHF.R.U32.HI R2, RZ, 0x17, R0 ;  /* 0x00000017ff027819 */ /* 0x000fc80000011600 */
[----:B------:R-:W-:-:S05]  /*0560*/  LOP3.LUT R2, R2, 0xff, RZ, 0xc0, !PT ;  /* 0x000000ff02027812 */ /* 0x000fca00078ec0ff */
[----:B------:R-:W-:-:S04]  /*0570*/  IMAD.IADD R9, R2, 0x1, R7 ;  /* 0x0000000102097824 */ /* 0x000fc800078e0207 */
[----:B------:R-:W-:-:S05]  /*0580*/  VIADD R2, R9, 0xffffffff ;  /* 0xffffffff09027836 */ /* 0x000fca0000000000 */
[----:B------:R-:W-:-:S13]  /*0590*/  ISETP.GE.U32.AND P0, PT, R2, 0xfe, PT ;  /* 0x000000fe0200780c */ /* 0x000fda0003f06070 */
[----:B------:R-:W-:Y:S05]  /*05a0*/  @!P0 BRA `(.L_x_12) ;  /* 0x0000000000808947 */ /* 0x000fea0003800000 */
[----:B------:R-:W-:-:S13]  /*05b0*/  ISETP.GT.AND P0, PT, R9, 0xfe, PT ;  /* 0x000000fe0900780c */ /* 0x000fda0003f04270 */
[----:B------:R-:W-:Y:S05]  /*05c0*/  @P0 BRA `(.L_x_13) ;  /* 0x00000000006c0947 */ /* 0x000fea0003800000 */
[----:B------:R-:W-:-:S13]  /*05d0*/  ISETP.GE.AND P0, PT, R9, 0x1, PT ;  /* 0x000000010900780c */ /* 0x000fda0003f06270 */
[----:B------:R-:W-:Y:S05]  /*05e0*/  @P0 BRA `(.L_x_14) ;  /* 0x0000000000980947 */ /* 0x000fea0003800000 */
[----:B------:R-:W-:Y:S02]  /*05f0*/  ISETP.GE.AND P0, PT, R9, -0x18, PT ;  /* 0xffffffe80900780c */ /* 0x000fe40003f06270 */
[----:B------:R-:W-:-:S11]  /*0600*/  LOP3.LUT R0, R0, 0x80000000, RZ, 0xc0, !PT ;  /* 0x8000000000007812 */ /* 0x000fd600078ec0ff */
[----:B------:R-:W-:Y:S05]  /*0610*/  @!P0 BRA `(.L_x_14) ;  /* 0x00000000008c8947 */ /* 0x000fea0003800000 */
[-CC-:B------:R-:W-:Y:S01]  /*0620*/  FFMA.RZ R2, R12, R8.reuse, R3.reuse ;  /* 0x000000080c027223 */ /* 0x180fe2000000c003 */
[C---:B------:R-:W-:Y:S02]  /*0630*/  ISETP.NE.AND P2, PT, R9.reuse, RZ, PT ;  /* 0x000000ff0900720c */ /* 0x040fe40003f45270 */
[C---:B------:R-:W-:Y:S02]  /*0640*/  ISETP.NE.AND P1, PT, R9.reuse, RZ, PT ;  /* 0x000000ff0900720c */ /* 0x040fe40003f25270 */
[----:B------:R-:W-:Y:S01]  /*0650*/  LOP3.LUT R7, R2, 0x7fffff, RZ, 0xc0, !PT ;  /* 0x007fffff02077812 */ /* 0x000fe200078ec0ff */
[CCC-:B------:R-:W-:Y:S01]  /*0660*/  FFMA.RP R2, R12.reuse, R8.reuse, R3.reuse ;  /* 0x000000080c027223 */ /* 0x1c0fe20000008003 */
[----:B------:R-:W-:Y:S01]  /*0670*/  FFMA.RM R3, R12, R8, R3 ;  /* 0x000000080c037223 */ /* 0x000fe20000004003 */
[----:B------:R-:W-:Y:S01]  /*0680*/  VIADD R8, R9, 0x20 ;  /* 0x0000002009087836 */ /* 0x000fe20000000000 */
[----:B------:R-:W-:Y:S01]  /*0690*/  LOP3.LUT R7, R7, 0x800000, RZ, 0xfc, !PT ;  /* 0x0080000007077812 */ /* 0x000fe200078efcff */
[----:B------:R-:W-:-:S02]  /*06a0*/  IMAD.MOV R9, RZ, RZ, -R9 ;  /* 0x000000ffff097224 */ /* 0x000fc400078e0a09 */
[----:B------:R-:W-:Y:S02]  /*06b0*/  FSETP.NEU.FTZ.AND P0, PT, R2, R3, PT ;  /* 0x000000030200720b */ /* 0x000fe40003f1d000 */
[----:B------:R-:W-:Y:S02]  /*06c0*/  SHF.L.U32 R8, R7, R8, RZ ;  /* 0x0000000807087219 */ /* 0x000fe400000006ff */
[----:B------:R-:W-:Y:S02]  /*06d0*/  SEL R2, R9, RZ, P2 ;  /* 0x000000ff09027207 */ /* 0x000fe40001000000 */
[----:B------:R-:W-:Y:S02]  /*06e0*/  ISETP.NE.AND P1, PT, R8, RZ, P1 ;  /* 0x000000ff0800720c */ /* 0x000fe40000f25270 */
[----:B------:R-:W-:Y:S02]  /*06f0*/  SHF.R.U32.HI R2, RZ, R2, R7 ;  /* 0x00000002ff027219 */ /* 0x000fe40000011607 */
[----:B------:R-:W-:-:S02]  /*0700*/  PLOP3.LUT P0, PT, P0, P1, PT, 0xf8, 0x8f ;  /* 0x00000000008f781c */ /* 0x000fc40000703f70 */
[----:B------:R-:W-:Y:S02]  /*0710*/  SHF.R.U32.HI R8, RZ, 0x1, R2 ;  /* 0x00000001ff087819 */ /* 0x000fe40000011602 */
[----:B------:R-:W-:-:S04]  /*0720*/  SEL R3, RZ, 0x1, !P0 ;  /* 0x00000001ff037807 */ /* 0x000fc80004000000 */
[----:B------:R-:W-:-:S04]  /*0730*/  LOP3.LUT R3, R3, 0x1, R8, 0xf8, !PT ;  /* 0x0000000103037812 */ /* 0x000fc800078ef808 */
[----:B------:R-:W-:-:S05]  /*0740*/  LOP3.LUT R3, R3, R2, RZ, 0xc0, !PT ;  /* 0x0000000203037212 */ /* 0x000fca00078ec0ff */
[----:B------:R-:W-:-:S05]  /*0750*/  IMAD.IADD R3, R8, 0x1, R3 ;  /* 0x0000000108037824 */ /* 0x000fca00078e0203 */
[----:B------:R-:W-:Y:S01]  /*0760*/  LOP3.LUT R0, R3, R0, RZ, 0xfc, !PT ;  /* 0x0000000003007212 */ /* 0x000fe200078efcff */
[----:B------:R-:W-:Y:S06]  /*0770*/  BRA `(.L_x_14) ;  /* 0x0000000000347947 */ /* 0x000fec0003800000 */
.L_x_13:
[----:B------:R-:W-:-:S04]  /*0780*/  LOP3.LUT R0, R0, 0x80000000, RZ, 0xc0, !PT ;  /* 0x8000000000007812 */ /* 0x000fc800078ec0ff */
[----:B------:R-:W-:Y:S01]  /*0790*/  LOP3.LUT R0, R0, 0x7f800000, RZ, 0xfc, !PT ;  /* 0x7f80000000007812 */ /* 0x000fe200078efcff */
[----:B------:R-:W-:Y:S06]  /*07a0*/  BRA `(.L_x_14) ;  /* 0x0000000000287947 */ /* 0x000fec0003800000 */
.L_x_12:
[----:B------:R-:W-:Y:S01]  /*07b0*/  IMAD R0, R7, 0x800000, R0 ;  /* 0x0080000007007824 */ /* 0x000fe200078e0200 */
[----:B------:R-:W-:Y:S06]  /*07c0*/  BRA `(.L_x_14) ;  /* 0x0000000000207947 */ /* 0x000fec0003800000 */
.L_x_11:
[----:B------:R-:W-:-:S04]  /*07d0*/  LOP3.LUT R0, R9, 0x80000000, R8, 0x48, !PT ;  /* 0x8000000009007812 */ /* 0x000fc800078e4808 */
[----:B------:R-:W-:Y:S01]  /*07e0*/  LOP3.LUT R0, R0, 0x7f800000, RZ, 0xfc, !PT ;  /* 0x7f80000000007812 */ /* 0x000fe200078efcff */
[----:B------:R-:W-:Y:S06]  /*07f0*/  BRA `(.L_x_14) ;  /* 0x0000000000147947 */ /* 0x000fec0003800000 */
.L_x_10:
[----:B------:R-:W-:Y:S01]  /*0800*/  LOP3.LUT R0, R9, 0x80000000, R8, 0x48, !PT ;  /* 0x8000000009007812 */ /* 0x000fe200078e4808 */
[----:B------:R-:W-:Y:S06]  /*0810*/  BRA `(.L_x_14) ;  /* 0x00000000000c7947 */ /* 0x000fec0003800000 */
.L_x_9:
[----:B------:R-:W0:Y:S01]  /*0820*/  MUFU.RSQ R0, -QNAN ;  /* 0xffc0000000007908 */ /* 0x000e220000001400 */
[----:B------:R-:W-:Y:S05]  /*0830*/  BRA `(.L_x_14) ;  /* 0x0000000000047947 */ /* 0x000fea0003800000 */
.L_x_8:
[----:B------:R-:W-:-:S07]  /*0840*/  FADD.FTZ R0, R2, R3 ;  /* 0x0000000302007221 */ /* 0x000fce0000010000 */
.L_x_14:
[----:B------:R-:W-:-:S04]  /*0850*/  IMAD.MOV.U32 R7, RZ, RZ, 0x0 ;  /* 0x00000000ff077424 */ /* 0x000fc800078e00ff */
[----:B0-----:R-:W-:Y:S05]  /*0860*/  RET.REL.NODEC R6 `(_Z24to_tensor_f32_f32_kernelPKfiiffPf) ;  /* 0xfffffff406e47950 */ /* 0x001fea0003c3ffff */
.L_x_15:
        /* <DEDUP_REMOVED lines=9> */
.L_x_49:


//--------------------- .text._Z24to_tensor_u16_f64_kernelPKtiiddPd --------------------------
	.section	.text._Z24to_tensor_u16_f64_kernelPKtiiddPd,"ax",@progbits
	.align	128
        .global         _Z24to_tensor_u16_f64_kernelPKtiiddPd
        .type           _Z24to_tensor_u16_f64_kernelPKtiiddPd,@function
        .size           _Z24to_tensor_u16_f64_kernelPKtiiddPd,(.L_x_50 - _Z24to_tensor_u16_f64_kernelPKtiiddPd)
        .other          _Z24to_tensor_u16_f64_kernelPKtiiddPd,@"STO_CUDA_ENTRY STV_DEFAULT"
_Z24to_tensor_u16_f64_kernelPKtiiddPd:
.text._Z24to_tensor_u16_f64_kernelPKtiiddPd:
        /* <DEDUP_REMOVED lines=22> */
[----:B-1----:R4:W5:Y:S01]  /*0160*/  LDG.E.U16 R12, desc[UR4][R2.64] ;  /* 0x00000004020c7981 */ /* 0x002962000c1e1500 */
        /* <DEDUP_REMOVED lines=12> */
[----:B-----5:R0:W1:-:S12]  /*0230*/  I2F.F64.U16 R4, R12 ;  /* 0x0000000c00047312 */ /* 0x0200580000101800 */
[----:B------:R-:W-:Y:S05]  /*0240*/  @P0 BRA P1, `(.L_x_16) ;  /* 0x0000000000080947 */ /* 0x000fea0000800000 */
[----:B------:R-:W-:-:S07]  /*0250*/  MOV R18, 0x270 ;  /* 0x0000027000127802 */ /* 0x000fce0000000f00 */
[----:B01----:R-:W-:Y:S05]  /*0260*/  CALL.REL.NOINC `($__internal_2_$__cuda_sm20_div_rn_f64_full) ;  /* 0x0000000000147944 */ /* 0x003fea0003c00000 */
.L_x_16:
[----:B------:R-:W2:Y:S01]  /*0270*/  LDC.64 R6, c[0x0][0x3a0] ;  /* 0x0000e800ff067b82 */ /* 0x000ea20000000a00 */
[----:B-1----:R-:W-:Y:S01]  /*0280*/  DADD R4, R4, -R2 ;  /* 0x0000000004047229 */ /* 0x002fe20000000802 */
[----:B--2---:R-:W-:-:S06]  /*0290*/  IMAD.WIDE.U32 R2, R0, 0x8, R6 ;  /* 0x0000000800027825 */ /* 0x004fcc00078e0006 */
[----:B------:R-:W-:Y:S01]  /*02a0*/  STG.E.64 desc[UR4][R2.64], R4 ;  /* 0x0000000402007986 */ /* 0x000fe2000c101b04 */
[----:B------:R-:W-:Y:S05]  /*02b0*/  EXIT ;  /* 0x000000000000794d */ /* 0x000fea0003800000 */
        .weak           $__internal_2_$__cuda_sm20_div_rn_f64_full
        .type           $__internal_2_$__cuda_sm20_div_rn_f64_full,@function
        .size           $__internal_2_$__cuda_sm20_div_rn_f64_full,(.L_x_50 - $__internal_2_$__cuda_sm20_div_rn_f64_full)
$__internal_2_$__cuda_sm20_div_rn_f64_full:
        /* <DEDUP_REMOVED lines=63> */
.L_x_17:
        /* <DEDUP_REMOVED lines=18> */
.L_x_20:
[----:B------:R-:W-:Y:S01]  /*07d0*/  LOP3.LUT R13, R11, 0x80000, RZ, 0xfc, !PT ;  /* 0x000800000b0d7812 */ /* 0x000fe200078efcff */
[----:B------:R-:W-:Y:S01]  /*07e0*/  IMAD.MOV.U32 R12, RZ, RZ, R10 ;  /* 0x000000ffff0c7224 */ /* 0x000fe200078e000a */
[----:B------:R-:W-:Y:S06]  /*07f0*/  BRA `(.L_x_18) ;  /* 0x0000000000087947 */ /* 0x000fec0003800000 */
.L_x_19:
[----:B------:R-:W-:Y:S01]  /*0800*/  LOP3.LUT R13, R7, 0x80000, RZ, 0xfc, !PT ;  /* 0x00080000070d7812 */ /* 0x000fe200078efcff */
[----:B------:R-:W-:-:S07]  /*0810*/  IMAD.MOV.U32 R12, RZ, RZ, R6 ;  /* 0x000000ffff0c7224 */ /* 0x000fce00078e0006 */
.L_x_18:
[----:B------:R-:W-:Y:S02]  /*0820*/  IMAD.MOV.U32 R19, RZ, RZ, 0x0 ;  /* 0x00000000ff137424 */ /* 0x000fe400078e00ff */
[----:B------:R-:W-:Y:S02]  /*0830*/  IMAD.MOV.U32 R2, RZ, RZ, R12 ;  /* 0x000000ffff027224 */ /* 0x000fe400078e000c */
[----:B------:R-:W-:Y:S01]  /*0840*/  IMAD.MOV.U32 R3, RZ, RZ, R13 ;  /* 0x000000ffff037224 */ /* 0x000fe200078e000d */
[----:B------:R-:W-:Y:S06]  /*0850*/  RET.REL.NODEC R18 `(_Z24to_tensor_u16_f64_kernelPKtiiddPd) ;  /* 0xfffffff412e87950 */ /* 0x000fec0003c3ffff */
.L_x_21:
        /* <DEDUP_REMOVED lines=10> */
.L_x_50:


//--------------------- .text._Z24to_tensor_u16_f32_kernelPKtiiffPf --------------------------
	.section	.text._Z24to_tensor_u16_f32_kernelPKtiiffPf,"ax",@progbits
	.align	128
        .global         _Z24to_tensor_u16_f32_kernelPKtiiffPf
        .type           _Z24to_tensor_u16_f32_kernelPKtiiffPf,@function
        .size           _Z24to_tensor_u16_f32_kernelPKtiiffPf,(.L_x_51 - _Z24to_tensor_u16_f32_kernelPKtiiffPf)
        .other          _Z24to_tensor_u16_f32_kernelPKtiiffPf,@"STO_CUDA_ENTRY STV_DEFAULT"
_Z24to_tensor_u16_f32_kernelPKtiiffPf:
.text._Z24to_tensor_u16_f32_kernelPKtiiffPf:
        /* <DEDUP_REMOVED lines=18> */
[----:B-1----:R-:W3:Y:S01]  /*0120*/  LDG.E.U16 R5, desc[UR4][R6.64] ;  /* 0x0000000406057981 */ /* 0x002ee2000c1e1500 */
[----:B--2---:R-:W0:Y:S08]  /*0130*/  MUFU.RCP R0, R11 ;  /* 0x0000000b00007308 */ /* 0x004e300000001000 */
[----:B------:R-:W1:Y:S01]  /*0140*/  FCHK P0, R10, R11 ;  /* 0x0000000b0a007302 */ /* 0x000e620000000000 */
[----:B0-----:R-:W-:-:S04]  /*0150*/  FFMA R3, R0, -R11, 1 ;  /* 0x3f80000000037423 */ /* 0x001fc8000000080b */
[----:B------:R-:W-:-:S04]  /*0160*/  FFMA R3, R0, R3, R0 ;  /* 0x0000000300037223 */ /* 0x000fc80000000000 */
[----:B------:R-:W-:-:S04]  /*0170*/  FFMA R9, R3, R10, RZ ;  /* 0x0000000a03097223 */ /* 0x000fc800000000ff */
[----:B------:R-:W-:-:S04]  /*0180*/  FFMA R0, R9, -R11, R10 ;  /* 0x8000000b09007223 */ /* 0x000fc8000000000a */
[----:B------:R-:W-:Y:S01]  /*0190*/  FFMA R0, R3, R0, R9 ;  /* 0x0000000003007223 */ /* 0x000fe20000000009 */
[----:B---3--:R-:W-:Y:S01]  /*01a0*/  I2FP.F32.U32 R5, R5 ;  /* 0x0000000500057245 */ /* 0x008fe20000201000 */
[----:B-1----:R-:W-:Y:S06]  /*01b0*/  @!P0 BRA `(.L_x_22) ;  /* 0x0000000000088947 */ /* 0x002fec0003800000 */
[----:B------:R-:W-:-:S07]  /*01c0*/  MOV R6, 0x1e0 ;  /* 0x000001e000067802 */ /* 0x000fce0000000f00 */
[----:B------:R-:W-:Y:S05]  /*01d0*/  CALL.REL.NOINC `($__internal_3_$__cuda_sm3x_div_rn_noftz_f32_slowpath) ;  /* 0x0000000000147944 */ /* 0x000fea0003c00000 */
.L_x_22:
[----:B------:R-:W0:Y:S01]  /*01e0*/  LDC.64 R2, c[0x0][0x398] ;  /* 0x0000e600ff027b82 */ /* 0x000e220000000a00 */
[----:B------:R-:W-:Y:S01]  /*01f0*/  FADD R7, R5, -R0 ;  /* 0x8000000005077221 */ /* 0x000fe20000000000 */
[----:B0-----:R-:W-:-:S05]  /*0200*/  IMAD.WIDE.U32 R4, R4, 0x4, R2 ;  /* 0x0000000404047825 */ /* 0x001fca00078e0002 */
[----:B------:R-:W-:Y:S01]  /*0210*/  STG.E desc[UR4][R4.64], R7 ;  /* 0x0000000704007986 */ /* 0x000fe2000c101904 */
[----:B------:R-:W-:Y:S05]  /*0220*/  EXIT ;  /* 0x000000000000794d */ /* 0x000fea0003800000 */
        .weak           $__internal_3_$__cuda_sm3x_div_rn_noftz_f32_slowpath
        .type           $__internal_3_$__cuda_sm3x_div_rn_noftz_f32_slowpath,@function
        .size           $__internal_3_$__cuda_sm3x_div_rn_noftz_f32_slowpath,(.L_x_51 - $__internal_3_$__cuda_sm3x_div_rn_noftz_f32_slowpath)
$__internal_3_$__cuda_sm3x_div_rn_noftz_f32_slowpath:
        /* <DEDUP_REMOVED lines=36> */
.L_x_23:
        /* <DEDUP_REMOVED lines=50> */
.L_x_29:
[----:B------:R-:W-:-:S04]  /*0790*/  LOP3.LUT R0, R0, 0x80000000, RZ, 0xc0, !PT ;  /* 0x8000000000007812 */ /* 0x000fc800078ec0ff */
[----:B------:R-:W-:Y:S01]  /*07a0*/  LOP3.LUT R0, R0, 0x7f800000, RZ, 0xfc, !PT ;  /* 0x7f80000000007812 */ /* 0x000fe200078efcff */
[----:B------:R-:W-:Y:S06]  /*07b0*/  BRA `(.L_x_30) ;  /* 0x0000000000287947 */ /* 0x000fec0003800000 */
.L_x_28:
[----:B------:R-:W-:Y:S01]  /*07c0*/  IMAD R0, R7, 0x800000, R0 ;  /* 0x0080000007007824 */ /* 0x000fe200078e0200 */
[----:B------:R-:W-:Y:S06]  /*07d0*/  BRA `(.L_x_30) ;  /* 0x0000000000207947 */ /* 0x000fec0003800000 */
.L_x_27:
[----:B------:R-:W-:-:S04]  /*07e0*/  LOP3.LUT R0, R9, 0x80000000, R8, 0x48, !PT ;  /* 0x8000000009007812 */ /* 0x000fc800078e4808 */
[----:B------:R-:W-:Y:S01]  /*07f0*/  LOP3.LUT R0, R0, 0x7f800000, RZ, 0xfc, !PT ;  /* 0x7f80000000007812 */ /* 0x000fe200078efcff */
[----:B------:R-:W-:Y:S06]  /*0800*/  BRA `(.L_x_30) ;  /* 0x0000000000147947 */ /* 0x000fec0003800000 */
.L_x_26:
[----:B------:R-:W-:Y:S01]  /*0810*/  LOP3.LUT R0, R9, 0x80000000, R8, 0x48, !PT ;  /* 0x8000000009007812 */ /* 0x000fe200078e4808 */
[----:B------:R-:W-:Y:S06]  /*0820*/  BRA `(.L_x_30) ;  /* 0x00000000000c7947 */ /* 0x000fec0003800000 */
.L_x_25:
[----:B------:R-:W0:Y:S01]  /*0830*/  MUFU.RSQ R0, -QNAN ;  /* 0xffc0000000007908 */ /* 0x000e220000001400 */
[----:B------:R-:W-:Y:S05]  /*0840*/  BRA `(.L_x_30) ;  /* 0x0000000000047947 */ /* 0x000fea0003800000 */
.L_x_24:
[----:B------:R-:W-:-:S07]  /*0850*/  FADD.FTZ R0, R2, R3 ;  /* 0x0000000302007221 */ /* 0x000fce0000010000 */
.L_x_30:
[----:B------:R-:W-:-:S04]  /*0860*/  IMAD.MOV.U32 R7, RZ, RZ, 0x0 ;  /* 0x00000000ff077424 */ /* 0x000fc800078e00ff */
[----:B0-----:R-:W-:Y:S05]  /*0870*/  RET.REL.NODEC R6 `(_Z24to_tensor_u16_f32_kernelPKtiiffPf) ;  /* 0xfffffff406e07950 */ /* 0x001fea0003c3ffff */
.L_x_31:
        /* <DEDUP_REMOVED lines=16> */
.L_x_51:


//--------------------- .text._Z23to_tensor_u8_f64_kernelPKhiiddPd --------------------------
	.section	.text._Z23to_tensor_u8_f64_kernelPKhiiddPd,"ax",@progbits
	.align	128
        .global         _Z23to_tensor_u8_f64_kernelPKhiiddPd
        .type           _Z23to_tensor_u8_f64_kernelPKhiiddPd,@function
        .size           _Z23to_tensor_u8_f64_kernelPKhiiddPd,(.L_x_52 - _Z23to_tensor_u8_f64_kernelPKhiiddPd)
        .other          _Z23to_tensor_u8_f64_kernelPKhiiddPd,@"STO_CUDA_ENTRY STV_DEFAULT"
_Z23to_tensor_u8_f64_kernelPKhiiddPd:
.text._Z23to_tensor_u8_f64_kernelPKhiiddPd:
        /* <DEDUP_REMOVED lines=13> */
[----:B------:R-:W0:Y:S01]  /*00d0*/  LDCU.64 UR8, c[0x0][0x380] ;  /* 0x00007000ff0877ac */ /* 0x000e220008000a00 */
[----:B------:R-:W-:Y:S01]  /*00e0*/  IMAD R0, R3, UR6, R0 ;  /* 0x0000000603007c24 */ /* 0x000fe2000f8e0200 */
[----:B------:R-:W1:Y:S01]  /*00f0*/  LDC.64 R8, c[0x0][0x398] ;  /* 0x0000e600ff087b82 */ /* 0x000e620000000a00 */
[----:B------:R-:W2:Y:S01]  /*0100*/  LDCU.64 UR4, c[0x0][0x358] ;  /* 0x00006b00ff0477ac */ /* 0x000ea20008000a00 */
[----:B------:R-:W3:Y:S01]  /*0110*/  LDCU UR6, c[0x0][0x39c] ;  /* 0x00007380ff0677ac */ /* 0x000ee20008000800 */
[----:B------:R-:W-:-:S05]  /*0120*/  IMAD.MOV.U32 R2, RZ, RZ, 0x1 ;  /* 0x00000001ff027424 */ /* 0x000fca00078e00ff */
[----:B------:R-:W4:Y:S01]  /*0130*/  LDC.64 R10, c[0x0][0x390] ;  /* 0x0000e400ff0a7b82 */ /* 0x000f220000000a00 */
[----:B0-----:R-:W-:-:S07]  /*0140*/  IADD3 R6, P0, PT, R0, UR8, RZ ;  /* 0x0000000800067c10 */ /* 0x001fce000ff1e0ff */
[----:B------:R-:W0:Y:S01]  /*0150*/  LDC R13, c[0x0][0x394] ;  /* 0x0000e500ff0d7b82 */ /* 0x000e220000000800 */
[----:B------:R-:W-:-:S05]  /*0160*/  IMAD.X R7, RZ, RZ, UR9, P0 ;  /* 0x00000009ff077e24 */ /* 0x000fca00080e06ff */
[----:B--2---:R2:W5:Y:S01]  /*0170*/  LDG.E.U8 R12, desc[UR4][R6.64] ;  /* 0x00000004060c7981 */ /* 0x004562000c1e1100 */
[----:B---3--:R-:W1:Y:S01]  /*0180*/  MUFU.RCP64H R3, UR6 ;  /* 0x0000000600037d08 */ /* 0x008e620008001800 */
[----:B0-----:R-:W-:Y:S01]  /*0190*/  FSETP.GEU.AND P1, PT, |R13|, 6.5827683646048100446e-37, PT ;  /* 0x036000000d00780b */ /* 0x001fe20003f2e200 */
[----:B-1----:R-:W-:-:S08]  /*01a0*/  DFMA R4, R2, -R8, 1 ;  /* 0x3ff000000204742b */ /* 0x002fd00000000808 */
[----:B------:R-:W-:-:S08]  /*01b0*/  DFMA R4, R4, R4, R4 ;  /* 0x000000040404722b */ /* 0x000fd00000000004 */
[----:B------:R-:W-:-:S08]  /*01c0*/  DFMA R4, R2, R4, R2 ;  /* 0x000000040204722b */ /* 0x000fd00000000002 */
[----:B------:R-:W-:-:S08]  /*01d0*/  DFMA R2, R4, -R8, 1 ;  /* 0x3ff000000402742b */ /* 0x000fd00000000808 */
[----:B------:R-:W-:-:S08]  /*01e0*/  DFMA R2, R4, R2, R4 ;  /* 0x000000020402722b */ /* 0x000fd00000000004 */
[----:B----4-:R-:W-:-:S08]  /*01f0*/  DMUL R4, R2, R10 ;  /* 0x0000000a02047228 */ /* 0x010fd00000000000 */
[----:B--2---:R-:W-:-:S08]  /*0200*/  DFMA R6, R4, -R8, R10 ;  /* 0x800000080406722b */ /* 0x004fd0000000000a */
[----:B------:R-:W-:-:S10]  /*0210*/  DFMA R2, R2, R6, R4 ;  /* 0x000000060202722b */ /* 0x000fd40000000004 */
[----:B------:R-:W-:-:S05]  /*0220*/  FFMA R6, RZ, UR6, R3 ;  /* 0x00000006ff067c23 */ /* 0x000fca0008000003 */
[----:B------:R-:W-:Y:S01]  /*0230*/  FSETP.GT.AND P0, PT, |R6|, 1.469367938527859385e-39, PT ;  /* 0x001000000600780b */ /* 0x000fe20003f04200 */
[----:B-----5:R0:W1:-:S12]  /*0240*/  I2F.F64.U16 R4, R12 ;  /* 0x0000000c00047312 */ /* 0x0200580000101800 */
[----:B------:R-:W-:Y:S05]  /*0250*/  @P0 BRA P1, `(.L_x_32) ;  /* 0x0000000000080947 */ /* 0x000fea0000800000 */
[----:B------:R-:W-:-:S07]  /*0260*/  MOV R18, 0x280 ;  /* 0x0000028000127802 */ /* 0x000fce0000000f00 */
[----:B01----:R-:W-:Y:S05]  /*0270*/  CALL.REL.NOINC `($__internal_4_$__cuda_sm20_div_rn_f64_full) ;  /* 0x0000000000147944 */ /* 0x003fea0003c00000 */
.L_x_32:
[----:B------:R-:W2:Y:S01]  /*0280*/  LDC.64 R6, c[0x0][0x3a0] ;  /* 0x0000e800ff067b82 */ /* 0x000ea20000000a00 */
[----:B-1----:R-:W-:Y:S01]  /*0290*/  DADD R4, R4, -R2 ;  /* 0x0000000004047229 */ /* 0x002fe20000000802 */
[----:B--2---:R-:W-:-:S06]  /*02a0*/  IMAD.WIDE.U32 R2, R0, 0x8, R6 ;  /* 0x0000000800027825 */ /* 0x004fcc00078e0006 */
[----:B------:R-:W-:Y:S01]  /*02b0*/  STG.E.64 desc[UR4][R2.64], R4 ;  /* 0x0000000402007986 */ /* 0x000fe2000c101b04 */
[----:B------:R-:W-:Y:S05]  /*02c0*/  EXIT ;  /* 0x000000000000794d */ /* 0x000fea0003800000 */
        .weak           $__internal_4_$__cuda_sm20_div_rn_f64_full
        .type           $__internal_4_$__cuda_sm20_div_rn_f64_full,@function
        .size           $__internal_4_$__cuda_sm20_div_rn_f64_full,(.L_x_52 - $__internal_4_$__cuda_sm20_div_rn_f64_full)
$__internal_4_$__cuda_sm20_div_rn_f64_full:
        /* <DEDUP_REMOVED lines=63> */
.L_x_33:
        /* <DEDUP_REMOVED lines=18> */
.L_x_36:
[----:B------:R-:W-:Y:S01]  /*07e0*/  LOP3.LUT R13, R11, 0x80000, RZ, 0xfc, !PT ;  /* 0x000800000b0d7812 */ /* 0x000fe200078efcff */
[----:B------:R-:W-:Y:S01]  /*07f0*/  IMAD.MOV.U32 R12, RZ, RZ, R10 ;  /* 0x000000ffff0c7224 */ /* 0x000fe200078e000a */
[----:B------:R-:W-:Y:S06]  /*0800*/  BRA `(.L_x_34) ;  /* 0x0000000000087947 */ /* 0x000fec0003800000 */
.L_x_35:
[----:B------:R-:W-:Y:S01]  /*0810*/  LOP3.LUT R13, R7, 0x80000, RZ, 0xfc, !PT ;  /* 0x00080000070d7812 */ /* 0x000fe200078efcff */
[----:B------:R-:W-:-:S07]  /*0820*/  IMAD.MOV.U32 R12, RZ, RZ, R6 ;  /* 0x000000ffff0c7224 */ /* 0x000fce00078e0006 */
.L_x_34:
[----:B------:R-:W-:Y:S02]  /*0830*/  IMAD.MOV.U32 R19, RZ, RZ, 0x0 ;  /* 0x00000000ff137424 */ /* 0x000fe400078e00ff */
[----:B------:R-:W-:Y:S02]  /*0840*/  IMAD.MOV.U32 R2, RZ, RZ, R12 ;  /* 0x000000ffff027224 */ /* 0x000fe400078e000c */
[----:B------:R-:W-:Y:S01]  /*0850*/  IMAD.MOV.U32 R3, RZ, RZ, R13 ;  /* 0x000000ffff037224 */ /* 0x000fe200078e000d */
[----:B------:R-:W-:Y:S06]  /*0860*/  RET.REL.NODEC R18 `(_Z23to_tensor_u8_f64_kernelPKhiiddPd) ;  /* 0xfffffff412e47950 */ /* 0x000fec0003c3ffff */
.L_x_37:
        /* <DEDUP_REMOVED lines=9> */
.L_x_52:


//--------------------- .text._Z23to_tensor_u8_f32_kernelPKhiiffPf --------------------------
	.section	.text._Z23to_tensor_u8_f32_kernelPKhiiffPf,"ax",@progbits
	.align	128
        .global         _Z23to_tensor_u8_f32_kernelPKhiiffPf
        .type           _Z23to_tensor_u8_f32_kernelPKhiiffPf,@function
        .size           _Z23to_tensor_u8_f32_kernelPKhiiffPf,(.L_x_53 - _Z23to_tensor_u8_f32_kernelPKhiiffPf)
        .other          _Z23to_tensor_u8_f32_kernelPKhiiffPf,@"STO_CUDA_ENTRY STV_DEFAULT"
_Z23to_tensor_u8_f32_kernelPKhiiffPf:
.text._Z23to_tensor_u8_f32_kernelPKhiiffPf:
        /* <DEDUP_REMOVED lines=16> */
[----:B------:R-:W2:Y:S03]  /*0100*/  LDCU.64 UR4, c[0x0][0x358] ;  /* 0x00006b00ff0477ac */ /* 0x000ea60008000a00 */
[----:B0-----:R-:W-:-:S05]  /*0110*/  IADD3 R6, P0, PT, R4, UR8, RZ ;  /* 0x0000000804067c10 */ /* 0x001fca000ff1e0ff */
[----:B------:R-:W-:-:S05]  /*0120*/  IMAD.X R7, RZ, RZ, UR9, P0 ;  /* 0x00000009ff077e24 */ /* 0x000fca00080e06ff */
[----:B--2---:R-:W2:Y:S01]  /*0130*/  LDG.E.U8 R5, desc[UR4][R6.64] ;  /* 0x0000000406057981 */ /* 0x004ea2000c1e1100 */
[----:B-1----:R-:W0:Y:S08]  /*0140*/  MUFU.RCP R0, R11 ;  /* 0x0000000b00007308 */ /* 0x002e300000001000 */
[----:B------:R-:W1:Y:S01]  /*0150*/  FCHK P0, R10, R11 ;  /* 0x0000000b0a007302 */ /* 0x000e620000000000 */
[----:B0-----:R-:W-:-:S04]  /*0160*/  FFMA R3, R0, -R11, 1 ;  /* 0x3f80000000037423 */ /* 0x001fc8000000080b */
[----:B------:R-:W-:-:S04]  /*0170*/  FFMA R3, R0, R3, R0 ;  /* 0x0000000300037223 */ /* 0x000fc80000000000 */
[----:B------:R-:W-:-:S04]  /*0180*/  FFMA R9, R3, R10, RZ ;  /* 0x0000000a03097223 */ /* 0x000fc800000000ff */
[----:B------:R-:W-:-:S04]  /*0190*/  FFMA R0, R9, -R11, R10 ;  /* 0x8000000b09007223 */ /* 0x000fc8000000000a */
[----:B------:R-:W-:Y:S01]  /*01a0*/  FFMA R0, R3, R0, R9 ;  /* 0x0000000003007223 */ /* 0x000fe20000000009 */
[----:B--2---:R-:W-:Y:S01]  /*01b0*/  I2FP.F32.U32 R5, R5 ;  /* 0x0000000500057245 */ /* 0x004fe20000201000 */
[----:B-1----:R-:W-:Y:S06]  /*01c0*/  @!P0 BRA `(.L_x_38) ;  /* 0x0000000000088947 */ /* 0x002fec0003800000 */
[----:B------:R-:W-:-:S07]  /*01d0*/  MOV R6, 0x1f0 ;  /* 0x000001f000067802 */ /* 0x000fce0000000f00 */
[----:B------:R-:W-:Y:S05]  /*01e0*/  CALL.REL.NOINC `($__internal_5_$__cuda_sm3x_div_rn_noftz_f32_slowpath) ;  /* 0x0000000000147944 */ /* 0x000fea0003c00000 */
.L_x_38:
[----:B------:R-:W0:Y:S01]  /*01f0*/  LDC.64 R2, c[0x0][0x398] ;  /* 0x0000e600ff027b82 */ /* 0x000e220000000a00 */
[----:B------:R-:W-:Y:S01]  /*0200*/  FADD R7, R5, -R0 ;  /* 0x8000000005077221 */ /* 0x000fe20000000000 */
[----:B0-----:R-:W-:-:S05]  /*0210*/  IMAD.WIDE.U32 R4, R4, 0x4, R2 ;  /* 0x0000000404047825 */ /* 0x001fca00078e0002 */
[----:B------:R-:W-:Y:S01]  /*0220*/  STG.E desc[UR4][R4.64], R7 ;  /* 0x0000000704007986 */ /* 0x000fe2000c101904 */
[----:B------:R-:W-:Y:S05]  /*0230*/  EXIT ;  /* 0x000000000000794d */ /* 0x000fea0003800000 */
        .weak           $__internal_5_$__cuda_sm3x_div_rn_noftz_f32_slowpath
        .type           $__internal_5_$__cuda_sm3x_div_rn_noftz_f32_slowpath,@function
        .size           $__internal_5_$__cuda_sm3x_div_rn_noftz_f32_slowpath,(.L_x_53 - $__internal_5_$__cuda_sm3x_div_rn_noftz_f32_slowpath)
$__internal_5_$__cuda_sm3x_div_rn_noftz_f32_slowpath:
        /* <DEDUP_REMOVED lines=36> */
.L_x_39:
        /* <DEDUP_REMOVED lines=50> */
.L_x_45:
[----:B------:R-:W-:-:S04]  /*07a0*/  LOP3.LUT R0, R0, 0x80000000, RZ, 0xc0, !PT ;  /* 0x8000000000007812 */ /* 0x000fc800078ec0ff */
[----:B------:R-:W-:Y:S01]  /*07b0*/  LOP3.LUT R0, R0, 0x7f800000, RZ, 0xfc, !PT ;  /* 0x7f80000000007812 */ /* 0x000fe200078efcff */
[----:B------:R-:W-:Y:S06]  /*07c0*/  BRA `(.L_x_46) ;  /* 0x0000000000287947 */ /* 0x000fec0003800000 */
.L_x_44:
[----:B------:R-:W-:Y:S01]  /*07d0*/  IMAD R0, R7, 0x800000, R0 ;  /* 0x0080000007007824 */ /* 0x000fe200078e0200 */
[----:B------:R-:W-:Y:S06]  /*07e0*/  BRA `(.L_x_46) ;  /* 0x0000000000207947 */ /* 0x000fec0003800000 */
.L_x_43:
[----:B------:R-:W-:-:S04]  /*07f0*/  LOP3.LUT R0, R9, 0x80000000, R8, 0x48, !PT ;  /* 0x8000000009007812 */ /* 0x000fc800078e4808 */
[----:B------:R-:W-:Y:S01]  /*0800*/  LOP3.LUT R0, R0, 0x7f800000, RZ, 0xfc, !PT ;  /* 0x7f80000000007812 */ /* 0x000fe200078efcff */
[----:B------:R-:W-:Y:S06]  /*0810*/  BRA `(.L_x_46) ;  /* 0x0000000000147947 */ /* 0x000fec0003800000 */
.L_x_42:
[----:B------:R-:W-:Y:S01]  /*0820*/  LOP3.LUT R0, R9, 0x80000000, R8, 0x48, !PT ;  /* 0x8000000009007812 */ /* 0x000fe200078e4808 */
[----:B------:R-:W-:Y:S06]  /*0830*/  BRA `(.L_x_46) ;  /* 0x00000000000c7947 */ /* 0x000fec0003800000 */
.L_x_41:
[----:B------:R-:W0:Y:S01]  /*0840*/  MUFU.RSQ R0, -QNAN ;  /* 0xffc0000000007908 */ /* 0x000e220000001400 */
[----:B------:R-:W-:Y:S05]  /*0850*/  BRA `(.L_x_46) ;  /* 0x0000000000047947 */ /* 0x000fea0003800000 */
.L_x_40:
[----:B------:R-:W-:-:S07]  /*0860*/  FADD.FTZ R0, R2, R3 ;  /* 0x0000000302007221 */ /* 0x000fce0000010000 */
.L_x_46:
[----:B------:R-:W-:-:S04]  /*0870*/  IMAD.MOV.U32 R7, RZ, RZ, 0x0 ;  /* 0x00000000ff077424 */ /* 0x000fc800078e00ff */
[----:B0-----:R-:W-:Y:S05]  /*0880*/  RET.REL.NODEC R6 `(_Z23to_tensor_u8_f32_kernelPKhiiffPf) ;  /* 0xfffffff406dc7950 */ /* 0x001fea0003c3ffff */
.L_x_47:
        /* <DEDUP_REMOVED lines=15> */
.L_x_53:


//--------------------- .nv.shared.reserved.0     --------------------------
	.section	.nv.shared.reserved.0,"aw",@nobits
	.weak		__nv_reservedSMEM_offset_0_alias
	.size		__nv_reservedSMEM_offset_0_alias, 0, 64
	.other		__nv_reservedSMEM_offset_0_alias,@"STO_CUDA_RESERVED_SHARED STV_DEFAULT"
__nv_reservedSMEM_offset_0_alias:
	.zero		0
	.zero		64


//--------------------- .nv.constant0._Z24to_tensor_f32_f64_kernelPKfiiddPd --------------------------
	.section	.nv.constant0._Z24to_tensor_f32_f64_kernelPKfiiddPd,"a",@progbits
	.sectionflags	@""
	.align	4
.nv.constant0._Z24to_tensor_f32_f64_kernelPKfiiddPd:
	.zero		936


//--------------------- .nv.constant0._Z24to_tensor_f32_f32_kernelPKfiiffPf --------------------------
	.section	.nv.constant0._Z24to_tensor_f32_f32_kernelPKfiiffPf,"a",@progbits
	.sectionflags	@""
	.align	4
.nv.constant0._Z24to_tensor_f32_f32_kernelPKfiiffPf:
	.zero		928


//--------------------- .nv.constant0._Z24to_tensor_u16_f64_kernelPKtiiddPd --------------------------
	.section	.nv.constant0._Z24to_tensor_u16_f64_kernelPKtiiddPd,"a",@progbits
	.sectionflags	@""
	.align	4
.nv.constant0._Z24to_tensor_u16_f64_kernelPKtiiddPd:
	.zero		936


//--------------------- .nv.constant0._Z24to_tensor_u16_f32_kernelPKtiiffPf --------------------------
	.section	.nv.constant0._Z24to_tensor_u16_f32_kernelPKtiiffPf,"a",@progbits
	.sectionflags	@""
	.align	4
.nv.constant0._Z24to_tensor_u16_f32_kernelPKtiiffPf:
	.zero		928


//--------------------- .nv.constant0._Z23to_tensor_u8_f64_kernelPKhiiddPd --------------------------
	.section	.nv.constant0._Z23to_tensor_u8_f64_kernelPKhiiddPd,"a",@progbits
	.sectionflags	@""
	.align	4
.nv.constant0._Z23to_tensor_u8_f64_kernelPKhiiddPd:
	.zero		936


//--------------------- .nv.constant0._Z23to_tensor_u8_f32_kernelPKhiiffPf --------------------------
	.section	.nv.constant0._Z23to_tensor_u8_f32_kernelPKhiiffPf,"a",@progbits
	.sectionflags	@""
	.align	4
.nv.constant0._Z23to_tensor_u8_f32_kernelPKhiiffPf:
	.zero		928


//--------------------- SYMBOLS --------------------------

	.type		.nv.reservedSmem.offset0,@object
	.size		.nv.reservedSmem.offset0,0x4
